//
// Generated by NVIDIA NVVM Compiler
//
// Compiler Build ID: CL-36424714
// Cuda compilation tools, release 13.0, V13.0.88
// Based on NVVM 20.0.0
//

.version 9.0
.target sm_100
.address_size 64

	// .globl	_Z13dev_mergesortPjS_jj

.visible .entry _Z13dev_mergesortPjS_jj(
	.param .u64 .ptr .align 1 _Z13dev_mergesortPjS_jj_param_0,
	.param .u64 .ptr .align 1 _Z13dev_mergesortPjS_jj_param_1,
	.param .u32 _Z13dev_mergesortPjS_jj_param_2,
	.param .u32 _Z13dev_mergesortPjS_jj_param_3
)
{
	.reg .pred 	%p<24>;
	.reg .b32 	%r<116>;
	.reg .b64 	%rd<74>;

	ld.param.u64 	%rd27, [_Z13dev_mergesortPjS_jj_param_0];
	ld.param.u64 	%rd28, [_Z13dev_mergesortPjS_jj_param_1];
	ld.param.u32 	%r61, [_Z13dev_mergesortPjS_jj_param_2];
	ld.param.u32 	%r60, [_Z13dev_mergesortPjS_jj_param_3];
	cvta.to.global.u64 	%rd1, %rd27;
	cvta.to.global.u64 	%rd2, %rd28;
	mov.u32 	%r62, %ctaid.x;
	mov.u32 	%r63, %ntid.x;
	mov.u32 	%r64, %tid.x;
	mad.lo.s32 	%r65, %r62, %r63, %r64;
	mul.lo.s32 	%r112, %r60, %r65;
	setp.ge.u32 	%p1, %r112, %r61;
	@%p1 bra 	$L__BB0_28;
	shr.u32 	%r2, %r60, 1;
	add.s32 	%r3, %r112, %r2;
	setp.ge.u32 	%p2, %r112, %r3;
	add.s32 	%r4, %r112, %r60;
	setp.ge.u32 	%p3, %r3, %r4;
	or.pred  	%p4, %p2, %p3;
	mov.u32 	%r104, %r112;
	mov.u32 	%r95, %r112;
	mov.u32 	%r96, %r3;
	@%p4 bra 	$L__BB0_2;
	bra.uni 	$L__BB0_16;
$L__BB0_2:
	setp.ge.u32 	%p9, %r95, %r3;
	@%p9 bra 	$L__BB0_10;
	sub.s32 	%r67, %r3, %r95;
	and.b32  	%r8, %r67, 3;
	setp.eq.s32 	%p10, %r8, 0;
	mov.u32 	%r99, %r95;
	@%p10 bra 	$L__BB0_6;
	mul.wide.u32 	%rd37, %r95, 4;
	add.s64 	%rd66, %rd1, %rd37;
	neg.s32 	%r97, %r8;
	add.s32 	%r99, %r95, %r8;
$L__BB0_5:
	.pragma "nounroll";
	ld.global.u32 	%r68, [%rd66];
	mul.wide.u32 	%rd38, %r104, 4;
	add.s64 	%rd39, %rd2, %rd38;
	st.global.u32 	[%rd39], %r68;
	add.s32 	%r104, %r104, 1;
	add.s64 	%rd66, %rd66, 4;
	add.s32 	%r97, %r97, 1;
	setp.ne.s32 	%p11, %r97, 0;
	@%p11 bra 	$L__BB0_5;
$L__BB0_6:
	sub.s32 	%r69, %r95, %r3;
	setp.gt.u32 	%p12, %r69, -4;
	@%p12 bra 	$L__BB0_10;
	sub.s32 	%r70, %r99, %r112;
	sub.s32 	%r110, %r70, %r2;
	mul.wide.u32 	%rd40, %r99, 4;
	add.s64 	%rd41, %rd40, %rd1;
	add.s64 	%rd68, %rd41, 8;
	add.s32 	%r109, %r104, 1;
$L__BB0_8:
	add.s32 	%r71, %r109, -1;
	ld.global.u32 	%r72, [%rd68+-8];
	mul.wide.u32 	%rd42, %r71, 4;
	add.s64 	%rd43, %rd2, %rd42;
	st.global.u32 	[%rd43], %r72;
	add.s32 	%r73, %r109, 2;
	ld.global.u32 	%r74, [%rd68+-4];
	mul.wide.u32 	%rd44, %r109, 4;
	add.s64 	%rd45, %rd2, %rd44;
	st.global.u32 	[%rd45], %r74;
	add.s32 	%r75, %r109, 1;
	ld.global.u32 	%r76, [%rd68];
	mul.wide.u32 	%rd46, %r75, 4;
	add.s64 	%rd47, %rd2, %rd46;
	st.global.u32 	[%rd47], %r76;
	ld.global.u32 	%r77, [%rd68+4];
	mul.wide.u32 	%rd48, %r73, 4;
	add.s64 	%rd49, %rd2, %rd48;
	st.global.u32 	[%rd49], %r77;
	add.s32 	%r110, %r110, 4;
	add.s64 	%rd68, %rd68, 16;
	add.s32 	%r109, %r109, 4;
	setp.eq.s32 	%p13, %r110, 0;
	@%p13 bra 	$L__BB0_9;
	bra.uni 	$L__BB0_8;
$L__BB0_9:
	add.s32 	%r104, %r109, -1;
$L__BB0_10:
	setp.ge.u32 	%p14, %r96, %r4;
	@%p14 bra 	$L__BB0_21;
	sub.s32 	%r78, %r4, %r96;
	and.b32  	%r32, %r78, 3;
	setp.eq.s32 	%p15, %r32, 0;
	mov.u32 	%r107, %r96;
	@%p15 bra 	$L__BB0_14;
	mul.wide.u32 	%rd50, %r96, 4;
	add.s64 	%rd67, %rd1, %rd50;
	neg.s32 	%r105, %r32;
	add.s32 	%r107, %r96, %r32;
$L__BB0_13:
	.pragma "nounroll";
	ld.global.u32 	%r79, [%rd67];
	mul.wide.u32 	%rd51, %r104, 4;
	add.s64 	%rd52, %rd2, %rd51;
	st.global.u32 	[%rd52], %r79;
	add.s32 	%r104, %r104, 1;
	add.s64 	%rd67, %rd67, 4;
	add.s32 	%r105, %r105, 1;
	setp.ne.s32 	%p16, %r105, 0;
	@%p16 bra 	$L__BB0_13;
$L__BB0_14:
	sub.s32 	%r80, %r96, %r4;
	setp.gt.u32 	%p17, %r80, -4;
	@%p17 bra 	$L__BB0_21;
	sub.s32 	%r114, %r107, %r4;
	mul.wide.u32 	%rd53, %r107, 4;
	add.s64 	%rd54, %rd53, %rd1;
	add.s64 	%rd71, %rd54, 8;
	add.s32 	%r113, %r104, 1;
	bra.uni 	$L__BB0_20;
$L__BB0_16:
	mul.wide.u32 	%rd29, %r95, 4;
	add.s64 	%rd30, %rd1, %rd29;
	ld.global.u32 	%r23, [%rd30];
	mul.wide.u32 	%rd31, %r96, 4;
	add.s64 	%rd32, %rd1, %rd31;
	ld.global.u32 	%r24, [%rd32];
	setp.ge.u32 	%p5, %r23, %r24;
	@%p5 bra 	$L__BB0_18;
	mul.wide.u32 	%rd35, %r104, 4;
	add.s64 	%rd36, %rd2, %rd35;
	st.global.u32 	[%rd36], %r23;
	add.s32 	%r95, %r95, 1;
	bra.uni 	$L__BB0_19;
$L__BB0_18:
	mul.wide.u32 	%rd33, %r104, 4;
	add.s64 	%rd34, %rd2, %rd33;
	st.global.u32 	[%rd34], %r24;
	add.s32 	%r96, %r96, 1;
$L__BB0_19:
	add.s32 	%r104, %r104, 1;
	setp.lt.u32 	%p6, %r95, %r3;
	setp.lt.u32 	%p7, %r96, %r4;
	and.pred  	%p8, %p6, %p7;
	@%p8 bra 	$L__BB0_16;
	bra.uni 	$L__BB0_2;
$L__BB0_20:
	add.s32 	%r81, %r113, -1;
	ld.global.u32 	%r82, [%rd71+-8];
	mul.wide.u32 	%rd55, %r81, 4;
	add.s64 	%rd56, %rd2, %rd55;
	st.global.u32 	[%rd56], %r82;
	add.s32 	%r83, %r113, 2;
	ld.global.u32 	%r84, [%rd71+-4];
	mul.wide.u32 	%rd57, %r113, 4;
	add.s64 	%rd58, %rd2, %rd57;
	st.global.u32 	[%rd58], %r84;
	add.s32 	%r85, %r113, 1;
	ld.global.u32 	%r86, [%rd71];
	mul.wide.u32 	%rd59, %r85, 4;
	add.s64 	%rd60, %rd2, %rd59;
	st.global.u32 	[%rd60], %r86;
	ld.global.u32 	%r87, [%rd71+4];
	mul.wide.u32 	%rd61, %r83, 4;
	add.s64 	%rd62, %rd2, %rd61;
	st.global.u32 	[%rd62], %r87;
	add.s32 	%r114, %r114, 4;
	add.s64 	%rd71, %rd71, 16;
	add.s32 	%r113, %r113, 4;
	setp.eq.s32 	%p18, %r114, 0;
	@%p18 bra 	$L__BB0_21;
	bra.uni 	$L__BB0_20;
$L__BB0_21:
	setp.ge.u32 	%p19, %r112, %r4;
	@%p19 bra 	$L__BB0_28;
	and.b32  	%r47, %r60, 3;
	setp.eq.s32 	%p20, %r47, 0;
	@%p20 bra 	$L__BB0_25;
	mul.wide.u32 	%rd63, %r112, 4;
	add.s64 	%rd70, %rd1, %rd63;
	add.s64 	%rd69, %rd2, %rd63;
	neg.s32 	%r111, %r47;
	add.s32 	%r112, %r112, %r47;
$L__BB0_24:
	.pragma "nounroll";
	ld.global.u32 	%r88, [%rd69];
	st.global.u32 	[%rd70], %r88;
	add.s64 	%rd70, %rd70, 4;
	add.s64 	%rd69, %rd69, 4;
	add.s32 	%r111, %r111, 1;
	setp.ne.s32 	%p21, %r111, 0;
	@%p21 bra 	$L__BB0_24;
$L__BB0_25:
	add.s32 	%r89, %r60, -1;
	setp.lt.u32 	%p22, %r89, 3;
	@%p22 bra 	$L__BB0_28;
	sub.s32 	%r115, %r112, %r4;
	mul.wide.u32 	%rd64, %r112, 4;
	add.s64 	%rd65, %rd64, 8;
	add.s64 	%rd73, %rd2, %rd65;
	add.s64 	%rd72, %rd1, %rd65;
$L__BB0_27:
	ld.global.u32 	%r90, [%rd73+-8];
	st.global.u32 	[%rd72+-8], %r90;
	ld.global.u32 	%r91, [%rd73+-4];
	st.global.u32 	[%rd72+-4], %r91;
	ld.global.u32 	%r92, [%rd73];
	st.global.u32 	[%rd72], %r92;
	ld.global.u32 	%r93, [%rd73+4];
	st.global.u32 	[%rd72+4], %r93;
	add.s32 	%r115, %r115, 4;
	add.s64 	%rd73, %rd73, 16;
	add.s64 	%rd72, %rd72, 16;
	setp.ne.s32 	%p23, %r115, 0;
	@%p23 bra 	$L__BB0_27;
$L__BB0_28:
	ret;

}
	// .globl	_Z16dev_bitonicsort1Pjjjj
.visible .entry _Z16dev_bitonicsort1Pjjjj(
	.param .u64 .ptr .align 1 _Z16dev_bitonicsort1Pjjjj_param_0,
	.param .u32 _Z16dev_bitonicsort1Pjjjj_param_1,
	.param .u32 _Z16dev_bitonicsort1Pjjjj_param_2,
	.param .u32 _Z16dev_bitonicsort1Pjjjj_param_3
)
{
	.reg .pred 	%p<3>;
	.reg .b32 	%r<20>;
	.reg .b64 	%rd<7>;

	ld.param.u64 	%rd3, [_Z16dev_bitonicsort1Pjjjj_param_0];
	ld.param.u32 	%r5, [_Z16dev_bitonicsort1Pjjjj_param_1];
	ld.param.u32 	%r4, [_Z16dev_bitonicsort1Pjjjj_param_3];
	mov.u32 	%r6, %ctaid.x;
	mov.u32 	%r7, %ntid.x;
	mov.u32 	%r8, %tid.x;
	mad.lo.s32 	%r1, %r6, %r7, %r8;
	shr.u32 	%r9, %r5, 1;
	setp.ge.u32 	%p1, %r1, %r9;
	@%p1 bra 	$L__BB1_3;
	cvta.to.global.u64 	%rd4, %rd3;
	shl.b32 	%r10, %r4, 1;
	div.u32 	%r11, %r1, %r4;
	mul.lo.s32 	%r12, %r11, %r4;
	sub.s32 	%r13, %r1, %r12;
	mul.lo.s32 	%r14, %r10, %r10;
	mul.lo.s32 	%r15, %r14, %r11;
	add.s32 	%r16, %r15, %r13;
	not.b32 	%r17, %r13;
	add.s32 	%r18, %r10, %r17;
	add.s32 	%r19, %r18, %r15;
	mul.wide.u32 	%rd5, %r16, 4;
	add.s64 	%rd1, %rd4, %rd5;
	ld.global.u32 	%r2, [%rd1];
	mul.wide.u32 	%rd6, %r19, 4;
	add.s64 	%rd2, %rd4, %rd6;
	ld.global.u32 	%r3, [%rd2];
	setp.le.u32 	%p2, %r2, %r3;
	@%p2 bra 	$L__BB1_3;
	st.global.u32 	[%rd1], %r3;
	st.global.u32 	[%rd2], %r2;
$L__BB1_3:
	ret;

}
	// .globl	_Z16dev_bitonicsort2Pjjjj
.visible .entry _Z16dev_bitonicsort2Pjjjj(
	.param .u64 .ptr .align 1 _Z16dev_bitonicsort2Pjjjj_param_0,
	.param .u32 _Z16dev_bitonicsort2Pjjjj_param_1,
	.param .u32 _Z16dev_bitonicsort2Pjjjj_param_2,
	.param .u32 _Z16dev_bitonicsort2Pjjjj_param_3
)
{
	.reg .pred 	%p<3>;
	.reg .b32 	%r<16>;
	.reg .b64 	%rd<7>;

	ld.param.u64 	%rd3, [_Z16dev_bitonicsort2Pjjjj_param_0];
	ld.param.u32 	%r5, [_Z16dev_bitonicsort2Pjjjj_param_1];
	ld.param.u32 	%r4, [_Z16dev_bitonicsort2Pjjjj_param_3];
	mov.u32 	%r6, %ctaid.x;
	mov.u32 	%r7, %ntid.x;
	mov.u32 	%r8, %tid.x;
	mad.lo.s32 	%r1, %r6, %r7, %r8;
	shr.u32 	%r9, %r5, 1;
	setp.ge.u32 	%p1, %r1, %r9;
	@%p1 bra 	$L__BB2_3;
	cvta.to.global.u64 	%rd4, %rd3;
	div.u32 	%r10, %r1, %r4;
	mul.lo.s32 	%r11, %r10, %r4;
	shl.b32 	%r12, %r11, 1;
	sub.s32 	%r13, %r1, %r11;
	add.s32 	%r14, %r12, %r13;
	add.s32 	%r15, %r14, %r4;
	mul.wide.u32 	%rd5, %r14, 4;
	add.s64 	%rd1, %rd4, %rd5;
	ld.global.u32 	%r2, [%rd1];
	mul.wide.u32 	%rd6, %r15, 4;
	add.s64 	%rd2, %rd4, %rd6;
	ld.global.u32 	%r3, [%rd2];
	setp.le.u32 	%p2, %r2, %r3;
	@%p2 bra 	$L__BB2_3;
	st.global.u32 	[%rd1], %r3;
	st.global.u32 	[%rd2], %r2;
$L__BB2_3:
	ret;

}


// ===== COMPILED SASS (sm_100) =====

	.target	sm_100

	.elftype	@"ET_EXEC"


//--------------------- .note.nv.tkinfo           --------------------------
	.section	.note.nv.tkinfo,"",@"SHT_NOTE"
	.sectionflags	@"SHF_NOTE_NV_TKINFO"
	.tkinfo
        /*0018*/ 	.word	0x00000002
        /*0030*/ 	.string	""
        /*0030*/ 	.string	"ptxas"
        /*0030*/ 	.string	"Cuda compilation tools, release 13.0, V13.0.88"
        /*0030*/ 	.string	"Build cuda_13.0.r13.0/compiler.36424714_0"
        /*0030*/ 	.string	"-arch sm_100 -m 64 "



//--------------------- .note.nv.cuinfo           --------------------------
	.section	.note.nv.cuinfo,"",@"SHT_NOTE"
	.sectionflags	@"SHF_NOTE_NV_CUINFO"
        /*0018*/ 	.short	0x0002
        /*001a*/ 	.short	0x0064
        /*001c*/ 	.short	0x0082
	.zero		2


//--------------------- .nv.info                  --------------------------
	.section	.nv.info,"",@"SHT_CUDA_INFO"
	.align	4


	//----- nvinfo : EIATTR_REGCOUNT
	.align		4
        /*0000*/ 	.byte	0x04, 0x2f
        /*0002*/ 	.short	(.L_1 - .L_0)
	.align		4
.L_0:
        /*0004*/ 	.word	index@(_Z13dev_mergesortPjS_jj)
        /*0008*/ 	.word	0x0000001c


	//----- nvinfo : EIATTR_FRAME_SIZE
	.align		4
.L_1:
        /*000c*/ 	.byte	0x04, 0x11
        /*000e*/ 	.short	(.L_3 - .L_2)
	.align		4
.L_2:
        /*0010*/ 	.word	index@(_Z13dev_mergesortPjS_jj)
        /*0014*/ 	.word	0x00000000


	//----- nvinfo : EIATTR_REGCOUNT
	.align		4
.L_3:
        /*0018*/ 	.byte	0x04, 0x2f
        /*001a*/ 	.short	(.L_5 - .L_4)
	.align		4
.L_4:
        /*001c*/ 	.word	index@(_Z16dev_bitonicsort1Pjjjj)
        /*0020*/ 	.word	0x0000000c


	//----- nvinfo : EIATTR_FRAME_SIZE
	.align		4
.L_5:
        /*0024*/ 	.byte	0x04, 0x11
        /*0026*/ 	.short	(.L_7 - .L_6)
	.align		4
.L_6:
        /*0028*/ 	.word	index@(_Z16dev_bitonicsort1Pjjjj)
        /*002c*/ 	.word	0x00000000


	//----- nvinfo : EIATTR_REGCOUNT
	.align		4
.L_7:
        /*0030*/ 	.byte	0x04, 0x2f
        /*0032*/ 	.short	(.L_9 - .L_8)
	.align		4
.L_8:
        /*0034*/ 	.word	index@(_Z16dev_bitonicsort2Pjjjj)
        /*0038*/ 	.word	0x0000000a


	//----- nvinfo : EIATTR_FRAME_SIZE
	.align		4
.L_9:
        /*003c*/ 	.byte	0x04, 0x11
        /*003e*/ 	.short	(.L_11 - .L_10)
	.align		4
.L_10:
        /*0040*/ 	.word	index@(_Z16dev_bitonicsort2Pjjjj)
        /*0044*/ 	.word	0x00000000


	//----- nvinfo : EIATTR_MIN_STACK_SIZE
	.align		4
.L_11:
        /*0048*/ 	.byte	0x04, 0x12
        /*004a*/ 	.short	(.L_13 - .L_12)
	.align		4
.L_12:
        /*004c*/ 	.word	index@(_Z16dev_bitonicsort2Pjjjj)
        /*0050*/ 	.word	0x00000000


	//----- nvinfo : EIATTR_MIN_STACK_SIZE
	.align		4
.L_13:
        /*0054*/ 	.byte	0x04, 0x12
        /*0056*/ 	.short	(.L_15 - .L_14)
	.align		4
.L_14:
        /*0058*/ 	.word	index@(_Z16dev_bitonicsort1Pjjjj)
        /*005c*/ 	.word	0x00000000


	//----- nvinfo : EIATTR_MIN_STACK_SIZE
	.align		4
.L_15:
        /*0060*/ 	.byte	0x04, 0x12
        /*0062*/ 	.short	(.L_17 - .L_16)
	.align		4
.L_16:
        /*0064*/ 	.word	index@(_Z13dev_mergesortPjS_jj)
        /*0068*/ 	.word	0x00000000
.L_17:


//--------------------- .nv.compat                --------------------------
	.section	.nv.compat,"",@"SHT_CUDA_COMPAT_INFO"
	.align	4
        /*0000*/ 	.byte	0x02, 0x09, 0x00, 0x00, 0x02, 0x02, 0x01, 0x00, 0x02, 0x05, 0x05, 0x00, 0x03, 0x07, 0x01, 0x01
        /*0010*/ 	.byte	0x02, 0x03, 0x00, 0x00, 0x02, 0x06, 0x01, 0x00, 0x04, 0x0b, 0x08, 0x00, 0x09, 0x00, 0x00, 0x00
        /*0020*/ 	.byte	0x00, 0x00, 0x00, 0x00


//--------------------- .nv.info._Z16dev_bitonicsort2Pjjjj --------------------------
	.section	.nv.info._Z16dev_bitonicsort2Pjjjj,"",@"SHT_CUDA_INFO"
	.sectionflags	@""
	.align	4


	//----- nvinfo : EIATTR_CUDA_API_VERSION
	.align		4
        /*0000*/ 	.byte	0x04, 0x37
        /*0002*/ 	.short	(.L_19 - .L_18)
.L_18:
        /*0004*/ 	.word	0x00000082


	//----- nvinfo : EIATTR_KPARAM_INFO
	.align		4
.L_19:
        /*0008*/ 	.byte	0x04, 0x17
        /*000a*/ 	.short	(.L_21 - .L_20)
.L_20:
        /*000c*/ 	.word	0x00000000
        /*0010*/ 	.short	0x0003
        /*0012*/ 	.short	0x0010
        /*0014*/ 	.byte	0x00, 0xf0, 0x11, 0x00


	//----- nvinfo : EIATTR_KPARAM_INFO
	.align		4
.L_21:
        /*0018*/ 	.byte	0x04, 0x17
        /*001a*/ 	.short	(.L_23 - .L_22)
.L_22:
        /*001c*/ 	.word	0x00000000
        /*0020*/ 	.short	0x0002
        /*0022*/ 	.short	0x000c
        /*0024*/ 	.byte	0x00, 0xf0, 0x11, 0x00


	//----- nvinfo : EIATTR_KPARAM_INFO
	.align		4
.L_23:
        /*0028*/ 	.byte	0x04, 0x17
        /*002a*/ 	.short	(.L_25 - .L_24)
.L_24:
        /*002c*/ 	.word	0x00000000
        /*0030*/ 	.short	0x0001
        /*0032*/ 	.short	0x0008
        /*0034*/ 	.byte	0x00, 0xf0, 0x11, 0x00


	//----- nvinfo : EIATTR_KPARAM_INFO
	.align		4
.L_25:
        /*0038*/ 	.byte	0x04, 0x17
        /*003a*/ 	.short	(.L_27 - .L_26)
.L_26:
        /*003c*/ 	.word	0x00000000
        /*0040*/ 	.short	0x0000
        /*0042*/ 	.short	0x0000
        /*0044*/ 	.byte	0x00, 0xf5, 0x21, 0x00


	//----- nvinfo : EIATTR_SPARSE_MMA_MASK
	.align		4
.L_27:
        /*0048*/ 	.byte	0x03, 0x50
        /*004a*/ 	.short	0x0000


	//----- nvinfo : EIATTR_MAXREG_COUNT
	.align		4
        /*004c*/ 	.byte	0x03, 0x1b
        /*004e*/ 	.short	0x00ff


	//----- nvinfo : EIATTR_MERCURY_ISA_VERSION
	.align		4
        /*0050*/ 	.byte	0x03, 0x5f
        /*0052*/ 	.short	0x0101


	//----- nvinfo : EIATTR_VRC_CTA_INIT_COUNT
	.align		4
        /*0054*/ 	.byte	0x02, 0x4a
	.zero		1
	.zero		1


	//----- nvinfo : EIATTR_EXIT_INSTR_OFFSETS
	.align		4
        /*0058*/ 	.byte	0x04, 0x1c
        /*005a*/ 	.short	(.L_29 - .L_28)


	//   ....[0]....
.L_28:
        /*005c*/ 	.word	0x00000080


	//   ....[1]....
        /*0060*/ 	.word	0x00000270


	//   ....[2]....
        /*0064*/ 	.word	0x000002a0


	//----- nvinfo : EIATTR_CBANK_PARAM_SIZE
	.align		4
.L_29:
        /*0068*/ 	.byte	0x03, 0x19
        /*006a*/ 	.short	0x0014


	//----- nvinfo : EIATTR_PARAM_CBANK
	.align		4
        /*006c*/ 	.byte	0x04, 0x0a
        /*006e*/ 	.short	(.L_31 - .L_30)
	.align		4
.L_30:
        /*0070*/ 	.word	index@(.nv.constant0._Z16dev_bitonicsort2Pjjjj)
        /*0074*/ 	.short	0x0380
        /*0076*/ 	.short	0x0014


	//----- nvinfo : EIATTR_SW_WAR
	.align		4
.L_31:
        /*0078*/ 	.byte	0x04, 0x36
        /*007a*/ 	.short	(.L_33 - .L_32)
.L_32:
        /*007c*/ 	.word	0x00000008
.L_33:


//--------------------- .nv.info._Z16dev_bitonicsort1Pjjjj --------------------------
	.section	.nv.info._Z16dev_bitonicsort1Pjjjj,"",@"SHT_CUDA_INFO"
	.sectionflags	@""
	.align	4


	//----- nvinfo : EIATTR_CUDA_API_VERSION
	.align		4
        /*0000*/ 	.byte	0x04, 0x37
        /*0002*/ 	.short	(.L_35 - .L_34)
.L_34:
        /*0004*/ 	.word	0x00000082


	//----- nvinfo : EIATTR_KPARAM_INFO
	.align		4
.L_35:
        /*0008*/ 	.byte	0x04, 0x17
        /*000a*/ 	.short	(.L_37 - .L_36)
.L_36:
        /*000c*/ 	.word	0x00000000
        /*0010*/ 	.short	0x0003
        /*0012*/ 	.short	0x0010
        /*0014*/ 	.byte	0x00, 0xf0, 0x11, 0x00


	//----- nvinfo : EIATTR_KPARAM_INFO
	.align		4
.L_37:
        /*0018*/ 	.byte	0x04, 0x17
        /*001a*/ 	.short	(.L_39 - .L_38)
.L_38:
        /*001c*/ 	.word	0x00000000
        /*0020*/ 	.short	0x0002
        /*0022*/ 	.short	0x000c
        /*0024*/ 	.byte	0x00, 0xf0, 0x11, 0x00


	//----- nvinfo : EIATTR_KPARAM_INFO
	.align		4
.L_39:
        /*0028*/ 	.byte	0x04, 0x17
        /*002a*/ 	.short	(.L_41 - .L_40)
.L_40:
        /*002c*/ 	.word	0x00000000
        /*0030*/ 	.short	0x0001
        /*0032*/ 	.short	0x0008
        /*0034*/ 	.byte	0x00, 0xf0, 0x11, 0x00


	//----- nvinfo : EIATTR_KPARAM_INFO
	.align		4
.L_41:
        /*0038*/ 	.byte	0x04, 0x17
        /*003a*/ 	.short	(.L_43 - .L_42)
.L_42:
        /*003c*/ 	.word	0x00000000
        /*0040*/ 	.short	0x0000
        /*0042*/ 	.short	0x0000
        /*0044*/ 	.byte	0x00, 0xf5, 0x21, 0x00


	//----- nvinfo : EIATTR_SPARSE_MMA_MASK
	.align		4
.L_43:
        /*0048*/ 	.byte	0x03, 0x50
        /*004a*/ 	.short	0x0000


	//----- nvinfo : EIATTR_MAXREG_COUNT
	.align		4
        /*004c*/ 	.byte	0x03, 0x1b
        /*004e*/ 	.short	0x00ff


	//----- nvinfo : EIATTR_MERCURY_ISA_VERSION
	.align		4
        /*0050*/ 	.byte	0x03, 0x5f
        /*0052*/ 	.short	0x0101


	//----- nvinfo : EIATTR_VRC_CTA_INIT_COUNT
	.align		4
        /*0054*/ 	.byte	0x02, 0x4a
	.zero		1
	.zero		1


	//----- nvinfo : EIATTR_EXIT_INSTR_OFFSETS
	.align		4
        /*0058*/ 	.byte	0x04, 0x1c
        /*005a*/ 	.short	(.L_45 - .L_44)


	//   ....[0]....
.L_44:
        /*005c*/ 	.word	0x00000080


	//   ....[1]....
        /*0060*/ 	.word	0x000002b0


	//   ....[2]....
        /*0064*/ 	.word	0x000002e0


	//----- nvinfo : EIATTR_CBANK_PARAM_SIZE
	.align		4
.L_45:
        /*0068*/ 	.byte	0x03, 0x19
        /*006a*/ 	.short	0x0014


	//----- nvinfo : EIATTR_PARAM_CBANK
	.align		4
        /*006c*/ 	.byte	0x04, 0x0a
        /*006e*/ 	.short	(.L_47 - .L_46)
	.align		4
.L_46:
        /*0070*/ 	.word	index@(.nv.constant0._Z16dev_bitonicsort1Pjjjj)
        /*0074*/ 	.short	0x0380
        /*0076*/ 	.short	0x0014


	//----- nvinfo : EIATTR_SW_WAR
	.align		4
.L_47:
        /*0078*/ 	.byte	0x04, 0x36
        /*007a*/ 	.short	(.L_49 - .L_48)
.L_48:
        /*007c*/ 	.word	0x00000008
.L_49:


//--------------------- .nv.info._Z13dev_mergesortPjS_jj --------------------------
	.section	.nv.info._Z13dev_mergesortPjS_jj,"",@"SHT_CUDA_INFO"
	.sectionflags	@""
	.align	4


	//----- nvinfo : EIATTR_CUDA_API_VERSION
	.align		4
        /*0000*/ 	.byte	0x04, 0x37
        /*0002*/ 	.short	(.L_51 - .L_50)
.L_50:
        /*0004*/ 	.word	0x00000082


	//----- nvinfo : EIATTR_KPARAM_INFO
	.align		4
.L_51:
        /*0008*/ 	.byte	0x04, 0x17
        /*000a*/ 	.short	(.L_53 - .L_52)
.L_52:
        /*000c*/ 	.word	0x00000000
        /*0010*/ 	.short	0x0003
        /*0012*/ 	.short	0x0014
        /*0014*/ 	.byte	0x00, 0xf0, 0x11, 0x00


	//----- nvinfo : EIATTR_KPARAM_INFO
	.align		4
.L_53:
        /*0018*/ 	.byte	0x04, 0x17
        /*001a*/ 	.short	(.L_55 - .L_54)
.L_54:
        /*001c*/ 	.word	0x00000000
        /*0020*/ 	.short	0x0002
        /*0022*/ 	.short	0x0010
        /*0024*/ 	.byte	0x00, 0xf0, 0x11, 0x00


	//----- nvinfo : EIATTR_KPARAM_INFO
	.align		4
.L_55:
        /*0028*/ 	.byte	0x04, 0x17
        /*002a*/ 	.short	(.L_57 - .L_56)
.L_56:
        /*002c*/ 	.word	0x00000000
        /*0030*/ 	.short	0x0001
        /*0032*/ 	.short	0x0008
        /*0034*/ 	.byte	0x00, 0xf5, 0x21, 0x00


	//----- nvinfo : EIATTR_KPARAM_INFO
	.align		4
.L_57:
        /*0038*/ 	.byte	0x04, 0x17
        /*003a*/ 	.short	(.L_59 - .L_58)
.L_58:
        /*003c*/ 	.word	0x00000000
        /*0040*/ 	.short	0x0000
        /*0042*/ 	.short	0x0000
        /*0044*/ 	.byte	0x00, 0xf5, 0x21, 0x00


	//----- nvinfo : EIATTR_SPARSE_MMA_MASK
	.align		4
.L_59:
        /*0048*/ 	.byte	0x03, 0x50
        /*004a*/ 	.short	0x0000


	//----- nvinfo : EIATTR_MAXREG_COUNT
	.align		4
        /*004c*/ 	.byte	0x03, 0x1b
        /*004e*/ 	.short	0x00ff


	//----- nvinfo : EIATTR_MERCURY_ISA_VERSION
	.align		4
        /*0050*/ 	.byte	0x03, 0x5f
        /*0052*/ 	.short	0x0101


	//----- nvinfo : EIATTR_VRC_CTA_INIT_COUNT
	.align		4
        /*0054*/ 	.byte	0x02, 0x4a
	.zero		1
	.zero		1


	//----- nvinfo : EIATTR_EXIT_INSTR_OFFSETS
	.align		4
        /*0058*/ 	.byte	0x04, 0x1c
        /*005a*/ 	.short	(.L_61 - .L_60)


	//   ....[0]....
.L_60:
        /*005c*/ 	.word	0x00000080


	//   ....[1]....
        /*0060*/ 	.word	0x000009e0


	//   ....[2]....
        /*0064*/ 	.word	0x00000ba0


	//   ....[3]....
        /*0068*/ 	.word	0x00001190


	//   ....[4]....
        /*006c*/ 	.word	0x000012e0


	//----- nvinfo : EIATTR_CRS_STACK_SIZE
	.align		4
.L_61:
        /*0070*/ 	.byte	0x04, 0x1e
        /*0072*/ 	.short	(.L_63 - .L_62)
.L_62:
        /*0074*/ 	.word	0x00000000


	//----- nvinfo : EIATTR_CBANK_PARAM_SIZE
	.align		4
.L_63:
        /*0078*/ 	.byte	0x03, 0x19
        /*007a*/ 	.short	0x0018


	//----- nvinfo : EIATTR_PARAM_CBANK
	.align		4
        /*007c*/ 	.byte	0x04, 0x0a
        /*007e*/ 	.short	(.L_65 - .L_64)
	.align		4
.L_64:
        /*0080*/ 	.word	index@(.nv.constant0._Z13dev_mergesortPjS_jj)
        /*0084*/ 	.short	0x0380
        /*0086*/ 	.short	0x0018


	//----- nvinfo : EIATTR_SW_WAR
	.align		4
.L_65:
        /*0088*/ 	.byte	0x04, 0x36
        /*008a*/ 	.short	(.L_67 - .L_66)
.L_66:
        /*008c*/ 	.word	0x00000008
.L_67:


//--------------------- .nv.callgraph             --------------------------
	.section	.nv.callgraph,"",@"SHT_CUDA_CALLGRAPH"
	.align	4
	.sectionentsize	8
	.align		4
        /*0000*/ 	.word	0x00000000
	.align		4
        /*0004*/ 	.word	0xffffffff
	.align		4
        /*0008*/ 	.word	0x00000000
	.align		4
        /*000c*/ 	.word	0xfffffffe
	.align		4
        /*0010*/ 	.word	0x00000000
	.align		4
        /*0014*/ 	.word	0xfffffffd
	.align		4
        /*0018*/ 	.word	0x00000000
	.align		4
        /*001c*/ 	.word	0xfffffffc


//--------------------- .text._Z16dev_bitonicsort2Pjjjj --------------------------
	.section	.text._Z16dev_bitonicsort2Pjjjj,"ax",@progbits
	.align	128
        .global         _Z16dev_bitonicsort2Pjjjj
        .type           _Z16dev_bitonicsort2Pjjjj,@function
        .size           _Z16dev_bitonicsort2Pjjjj,(.L_x_28 - _Z16dev_bitonicsort2Pjjjj)
        .other          _Z16dev_bitonicsort2Pjjjj,@"STO_CUDA_ENTRY STV_DEFAULT"
_Z16dev_bitonicsort2Pjjjj:
.text._Z16dev_bitonicsort2Pjjjj:
[----:B------:R-:W-:Y:S01]  /*0000*/  LDC R1, c[0x0][0x37c] ;  /* 0x0000df00ff017b82 */ /* 0x000fe20000000800 */
[----:B------:R-:W0:Y:S07]  /*0010*/  S2R R3, SR_TID.X ;  /* 0x0000000000037919 */ /* 0x000e2e0000002100 */
[----:B------:R-:W0:Y:S01]  /*0020*/  S2UR UR5, SR_CTAID.X ;  /* 0x00000000000579c3 */ /* 0x000e220000002500 */
[----:B------:R-:W1:Y:S07]  /*0030*/  LDCU UR4, c[0x0][0x388] ;  /* 0x00007100ff0477ac */ /* 0x000e6e0008000800 */
[----:B------:R-:W0:Y:S01]  /*0040*/  LDC R0, c[0x0][0x360] ;  /* 0x0000d800ff007b82 */ /* 0x000e220000000800 */
[----:B-1----:R-:W-:Y:S01]  /*0050*/  USHF.R.U32.HI UR4, URZ, 0x1, UR4 ;  /* 0x00000001ff047899 */ /* 0x002fe20008011604 */
[----:B0-----:R-:W-:-:S05]  /*0060*/  IMAD R0, R0, UR5, R3 ;  /* 0x0000000500007c24 */ /* 0x001fca000f8e0203 */
[----:B------:R-:W-:-:S13]  /*0070*/  ISETP.GE.U32.AND P0, PT, R0, UR4, PT ;  /* 0x0000000400007c0c */ /* 0x000fda000bf06070 */
[----:B------:R-:W-:Y:S05]  /*0080*/  @P0 EXIT ;  /* 0x000000000000094d */ /* 0x000fea0003800000 */
[----:B------:R-:W0:Y:S01]  /*0090*/  LDCU UR6, c[0x0][0x390] ;  /* 0x00007200ff0677ac */ /* 0x000e220008000800 */
[----:B------:R-:W1:Y:S01]  /*00a0*/  LDCU.64 UR4, c[0x0][0x358] ;  /* 0x00006b00ff0477ac */ /* 0x000e620008000a00 */
[----:B0-----:R-:W0:Y:S01]  /*00b0*/  I2F.U32.RP R4, UR6 ;  /* 0x0000000600047d06 */ /* 0x001e220008209000 */
[----:B------:R-:W-:-:S07]  /*00c0*/  ISETP.NE.U32.AND P2, PT, RZ, UR6, PT ;  /* 0x00000006ff007c0c */ /* 0x000fce000bf45070 */
[----:B0-----:R-:W0:Y:S02]  /*00d0*/  MUFU.RCP R4, R4 ;  /* 0x0000000400047308 */ /* 0x001e240000001000 */
[----:B0-----:R-:W-:-:S06]  /*00e0*/  IADD3 R2, PT, PT, R4, 0xffffffe, RZ ;  /* 0x0ffffffe04027810 */ /* 0x001fcc0007ffe0ff */
[----:B------:R0:W2:Y:S02]  /*00f0*/  F2I.FTZ.U32.TRUNC.NTZ R3, R2 ;  /* 0x0000000200037305 */ /* 0x0000a4000021f000 */
[----:B0-----:R-:W-:Y:S02]  /*0100*/  HFMA2 R2, -RZ, RZ, 0, 0 ;  /* 0x00000000ff027431 */ /* 0x001fe400000001ff */
[----:B--2---:R-:W-:-:S04]  /*0110*/  IMAD.MOV R5, RZ, RZ, -R3 ;  /* 0x000000ffff057224 */ /* 0x004fc800078e0a03 */
[----:B------:R-:W-:-:S04]  /*0120*/  IMAD R5, R5, UR6, RZ ;  /* 0x0000000605057c24 */ /* 0x000fc8000f8e02ff */
[----:B------:R-:W-:-:S06]  /*0130*/  IMAD.HI.U32 R3, R3, R5, R2 ;  /* 0x0000000503037227 */ /* 0x000fcc00078e0002 */
[----:B------:R-:W-:-:S04]  /*0140*/  IMAD.HI.U32 R3, R3, R0, RZ ;  /* 0x0000000003037227 */ /* 0x000fc800078e00ff */
[----:B------:R-:W-:-:S04]  /*0150*/  IMAD.MOV R5, RZ, RZ, -R3 ;  /* 0x000000ffff057224 */ /* 0x000fc800078e0a03 */
[----:B------:R-:W-:-:S05]  /*0160*/  IMAD R5, R5, UR6, R0 ;  /* 0x0000000605057c24 */ /* 0x000fca000f8e0200 */
[----:B------:R-:W-:-:S13]  /*0170*/  ISETP.GE.U32.AND P0, PT, R5, UR6, PT ;  /* 0x0000000605007c0c */ /* 0x000fda000bf06070 */
[----:B------:R-:W-:Y:S01]  /*0180*/  @P0 IADD3 R5, PT, PT, R5, -UR6, RZ ;  /* 0x8000000605050c10 */ /* 0x000fe2000fffe0ff */
[----:B------:R-:W-:-:S03]  /*0190*/  @P0 VIADD R3, R3, 0x1 ;  /* 0x0000000103030836 */ /* 0x000fc60000000000 */
[----:B------:R-:W-:Y:S02]  /*01a0*/  ISETP.GE.U32.AND P1, PT, R5, UR6, PT ;  /* 0x0000000605007c0c */ /* 0x000fe4000bf26070 */
[----:B------:R-:W0:Y:S11]  /*01b0*/  LDC.64 R4, c[0x0][0x380] ;  /* 0x0000e000ff047b82 */ /* 0x000e360000000a00 */
[----:B------:R-:W-:-:S02]  /*01c0*/  @P1 IADD3 R3, PT, PT, R3, 0x1, RZ ;  /* 0x0000000103031810 */ /* 0x000fc40007ffe0ff */
[----:B------:R-:W-:-:S05]  /*01d0*/  @!P2 LOP3.LUT R3, RZ, UR6, RZ, 0x33, !PT ;  /* 0x00000006ff03ac12 */ /* 0x000fca000f8e33ff */
[----:B------:R-:W-:-:S04]  /*01e0*/  IMAD R3, R3, UR6, RZ ;  /* 0x0000000603037c24 */ /* 0x000fc8000f8e02ff */
[----:B------:R-:W-:-:S05]  /*01f0*/  IMAD.IADD R0, R0, 0x1, -R3 ;  /* 0x0000000100007824 */ /* 0x000fca00078e0a03 */
[----:B------:R-:W-:-:S04]  /*0200*/  LEA R3, R3, R0, 0x1 ;  /* 0x0000000003037211 */ /* 0x000fc800078e08ff */
[C---:B------:R-:W-:Y:S01]  /*0210*/  IADD3 R7, PT, PT, R3.reuse, UR6, RZ ;  /* 0x0000000603077c10 */ /* 0x040fe2000fffe0ff */
[----:B0-----:R-:W-:-:S04]  /*0220*/  IMAD.WIDE.U32 R2, R3, 0x4, R4 ;  /* 0x0000000403027825 */ /* 0x001fc800078e0004 */
[----:B------:R-:W-:Y:S02]  /*0230*/  IMAD.WIDE.U32 R4, R7, 0x4, R4 ;  /* 0x0000000407047825 */ /* 0x000fe400078e0004 */
[----:B-1----:R-:W2:Y:S04]  /*0240*/  LDG.E R7, desc[UR4][R2.64] ;  /* 0x0000000402077981 */ /* 0x002ea8000c1e1900 */
[----:B------:R-:W2:Y:S02]  /*0250*/  LDG.E R0, desc[UR4][R4.64] ;  /* 0x0000000404007981 */ /* 0x000ea4000c1e1900 */
[----:B--2---:R-:W-:-:S13]  /*0260*/  ISETP.GT.U32.AND P0, PT, R7, R0, PT ;  /* 0x000000000700720c */ /* 0x004fda0003f04070 */
[----:B------:R-:W-:Y:S05]  /*0270*/  @!P0 EXIT ;  /* 0x000000000000894d */ /* 0x000fea0003800000 */
[----:B------:R-:W-:Y:S04]  /*0280*/  STG.E desc[UR4][R2.64], R0 ;  /* 0x0000000002007986 */ /* 0x000fe8000c101904 */
[----:B------:R-:W-:Y:S01]  /*0290*/  STG.E desc[UR4][R4.64], R7 ;  /* 0x0000000704007986 */ /* 0x000fe2000c101904 */
[----:B------:R-:W-:Y:S05]  /*02a0*/  EXIT ;  /* 0x000000000000794d */ /* 0x000fea0003800000 */
.L_x_0:
[----:B------:R-:W-:-:S00]  /*02b0*/  BRA `(.L_x_0) ;  /* 0xfffffffc00fc7947 */ /* 0x000fc0000383ffff */
[----:B------:R-:W-:-:S00]  /*02c0*/  NOP ;  /* 0x0000000000007918 */ /* 0x000fc00000000000 */
        /* <DEDUP_REMOVED lines=11> */
.L_x_28:


//--------------------- .text._Z16dev_bitonicsort1Pjjjj --------------------------
	.section	.text._Z16dev_bitonicsort1Pjjjj,"ax",@progbits
	.align	128
        .global         _Z16dev_bitonicsort1Pjjjj
        .type           _Z16dev_bitonicsort1Pjjjj,@function
        .size           _Z16dev_bitonicsort1Pjjjj,(.L_x_29 - _Z16dev_bitonicsort1Pjjjj)
        .other          _Z16dev_bitonicsort1Pjjjj,@"STO_CUDA_ENTRY STV_DEFAULT"
_Z16dev_bitonicsort1Pjjjj:
.text._Z16dev_bitonicsort1Pjjjj:
        /* <DEDUP_REMOVED lines=12> */
[----:B------:R-:W-:Y:S01]  /*00c0*/  ISETP.NE.U32.AND P2, PT, RZ, UR5, PT ;  /* 0x00000005ff007c0c */ /* 0x000fe2000bf45070 */
[----:B------:R-:W-:-:S06]  /*00d0*/  USHF.L.U32 UR4, UR5, 0x1, URZ ;  /* 0x0000000105047899 */ /* 0x000fcc00080006ff */
[----:B0-----:R-:W0:Y:S02]  /*00e0*/  MUFU.RCP R4, R4 ;  /* 0x0000000400047308 */ /* 0x001e240000001000 */
[----:B0-----:R-:W-:-:S06]  /*00f0*/  IADD3 R2, PT, PT, R4, 0xffffffe, RZ ;  /* 0x0ffffffe04027810 */ /* 0x001fcc0007ffe0ff */
[----:B------:R0:W2:Y:S02]  /*0100*/  F2I.FTZ.U32.TRUNC.NTZ R3, R2 ;  /* 0x0000000200037305 */ /* 0x0000a4000021f000 */
[----:B0-----:R-:W-:Y:S01]  /*0110*/  IMAD.MOV.U32 R2, RZ, RZ, RZ ;  /* 0x000000ffff027224 */ /* 0x001fe200078e00ff */
[----:B--2---:R-:W-:-:S05]  /*0120*/  IADD3 R5, PT, PT, RZ, -R3, RZ ;  /* 0x80000003ff057210 */ /* 0x004fca0007ffe0ff */
[----:B------:R-:W-:-:S04]  /*0130*/  IMAD R5, R5, UR5, RZ ;  /* 0x0000000505057c24 */ /* 0x000fc8000f8e02ff */
[----:B------:R-:W-:-:S06]  /*0140*/  IMAD.HI.U32 R3, R3, R5, R2 ;  /* 0x0000000503037227 */ /* 0x000fcc00078e0002 */
[----:B------:R-:W-:-:S05]  /*0150*/  IMAD.HI.U32 R3, R3, R0, RZ ;  /* 0x0000000003037227 */ /* 0x000fca00078e00ff */
[----:B------:R-:W-:-:S05]  /*0160*/  IADD3 R5, PT, PT, -R3, RZ, RZ ;  /* 0x000000ff03057210 */ /* 0x000fca0007ffe1ff */
[----:B------:R-:W-:-:S05]  /*0170*/  IMAD R5, R5, UR5, R0 ;  /* 0x0000000505057c24 */ /* 0x000fca000f8e0200 */
[----:B------:R-:W-:-:S13]  /*0180*/  ISETP.GE.U32.AND P0, PT, R5, UR5, PT ;  /* 0x0000000505007c0c */ /* 0x000fda000bf06070 */
[----:B------:R-:W-:Y:S01]  /*0190*/  @P0 VIADD R5, R5, -UR5 ;  /* 0x8000000505050c36 */ /* 0x000fe20008000000 */
[----:B------:R-:W-:-:S04]  /*01a0*/  @P0 IADD3 R3, PT, PT, R3, 0x1, RZ ;  /* 0x0000000103030810 */ /* 0x000fc80007ffe0ff */
[----:B------:R-:W-:Y:S02]  /*01b0*/  ISETP.GE.U32.AND P1, PT, R5, UR5, PT ;  /* 0x0000000505007c0c */ /* 0x000fe4000bf26070 */
[----:B------:R-:W0:Y:S11]  /*01c0*/  LDC.64 R4, c[0x0][0x380] ;  /* 0x0000e000ff047b82 */ /* 0x000e360000000a00 */
[----:B------:R-:W-:Y:S01]  /*01d0*/  @P1 VIADD R3, R3, 0x1 ;  /* 0x0000000103031836 */ /* 0x000fe20000000000 */
[----:B------:R-:W-:-:S04]  /*01e0*/  @!P2 LOP3.LUT R3, RZ, UR5, RZ, 0x33, !PT ;  /* 0x00000005ff03ac12 */ /* 0x000fc8000f8e33ff */
[----:B------:R-:W-:-:S05]  /*01f0*/  IADD3 R7, PT, PT, -R3, RZ, RZ ;  /* 0x000000ff03077210 */ /* 0x000fca0007ffe1ff */
[----:B------:R-:W-:Y:S01]  /*0200*/  IMAD R0, R7, UR5, R0 ;  /* 0x0000000507007c24 */ /* 0x000fe2000f8e0200 */
[----:B------:R-:W-:-:S04]  /*0210*/  UIMAD UR5, UR4, UR4, URZ ;  /* 0x00000004040572a4 */ /* 0x000fc8000f8e02ff */
[----:B------:R-:W-:Y:S02]  /*0220*/  LOP3.LUT R2, RZ, R0, RZ, 0x33, !PT ;  /* 0x00000000ff027212 */ /* 0x000fe400078e33ff */
[----:B------:R-:W-:Y:S02]  /*0230*/  IMAD R7, R3, UR5, R0 ;  /* 0x0000000503077c24 */ /* 0x000fe4000f8e0200 */
[----:B------:R-:W-:-:S05]  /*0240*/  IADD3 R2, PT, PT, R2, UR4, RZ ;  /* 0x0000000402027c10 */ /* 0x000fca000fffe0ff */
[----:B------:R-:W-:Y:S02]  /*0250*/  IMAD R9, R3, UR5, R2 ;  /* 0x0000000503097c24 */ /* 0x000fe4000f8e0202 */
[----:B0-----:R-:W-:-:S04]  /*0260*/  IMAD.WIDE.U32 R2, R7, 0x4, R4 ;  /* 0x0000000407027825 */ /* 0x001fc800078e0004 */
[----:B------:R-:W-:Y:S01]  /*0270*/  IMAD.WIDE.U32 R4, R9, 0x4, R4 ;  /* 0x0000000409047825 */ /* 0x000fe200078e0004 */
[----:B-1----:R-:W2:Y:S04]  /*0280*/  LDG.E R7, desc[UR6][R2.64] ;  /* 0x0000000602077981 */ /* 0x002ea8000c1e1900 */
[----:B------:R-:W2:Y:S02]  /*0290*/  LDG.E R0, desc[UR6][R4.64] ;  /* 0x0000000604007981 */ /* 0x000ea4000c1e1900 */
[----:B--2---:R-:W-:-:S13]  /*02a0*/  ISETP.GT.U32.AND P0, PT, R7, R0, PT ;  /* 0x000000000700720c */ /* 0x004fda0003f04070 */
[----:B------:R-:W-:Y:S05]  /*02b0*/  @!P0 EXIT ;  /* 0x000000000000894d */ /* 0x000fea0003800000 */
[----:B------:R-:W-:Y:S04]  /*02c0*/  STG.E desc[UR6][R2.64], R0 ;  /* 0x0000000002007986 */ /* 0x000fe8000c101906 */
[----:B------:R-:W-:Y:S01]  /*02d0*/  STG.E desc[UR6][R4.64], R7 ;  /* 0x0000000704007986 */ /* 0x000fe2000c101906 */
[----:B------:R-:W-:Y:S05]  /*02e0*/  EXIT ;  /* 0x000000000000794d */ /* 0x000fea0003800000 */
.L_x_1:
        /* <DEDUP_REMOVED lines=9> */
.L_x_29:


//--------------------- .text._Z13dev_mergesortPjS_jj --------------------------
	.section	.text._Z13dev_mergesortPjS_jj,"ax",@progbits
	.align	128
        .global         _Z13dev_mergesortPjS_jj
        .type           _Z13dev_mergesortPjS_jj,@function
        .size           _Z13dev_mergesortPjS_jj,(.L_x_30 - _Z13dev_mergesortPjS_jj)
        .other          _Z13dev_mergesortPjS_jj,@"STO_CUDA_ENTRY STV_DEFAULT"
_Z13dev_mergesortPjS_jj:
.text._Z13dev_mergesortPjS_jj:
[----:B------:R-:W-:Y:S01]  /*0000*/  LDC R1, c[0x0][0x37c] ;  /* 0x0000df00ff017b82 */ /* 0x000fe20000000800 */
[----:B------:R-:W0:Y:S07]  /*0010*/  S2R R3, SR_TID.X ;  /* 0x0000000000037919 */ /* 0x000e2e0000002100 */
[----:B------:R-:W0:Y:S01]  /*0020*/  S2UR UR4, SR_CTAID.X ;  /* 0x00000000000479c3 */ /* 0x000e220000002500 */
[----:B------:R-:W1:Y:S07]  /*0030*/  LDCU.64 UR6, c[0x0][0x390] ;  /* 0x00007200ff0677ac */ /* 0x000e6e0008000a00 */
[----:B------:R-:W0:Y:S02]  /*0040*/  LDC R0, c[0x0][0x360] ;  /* 0x0000d800ff007b82 */ /* 0x000e240000000800 */
[----:B0-----:R-:W-:-:S04]  /*0050*/  IMAD R0, R0, UR4, R3 ;  /* 0x0000000400007c24 */ /* 0x001fc8000f8e0203 */
[----:B-1----:R-:W-:-:S05]  /*0060*/  IMAD R0, R0, UR7, RZ ;  /* 0x0000000700007c24 */ /* 0x002fca000f8e02ff */
[----:B------:R-:W-:-:S13]  /*0070*/  ISETP.GE.U32.AND P0, PT, R0, UR6, PT ;  /* 0x0000000600007c0c */ /* 0x000fda000bf06070 */
[----:B------:R-:W-:Y:S05]  /*0080*/  @P0 EXIT ;  /* 0x000000000000094d */ /* 0x000fea0003800000 */
[----:B------:R-:W-:Y:S02]  /*0090*/  USHF.R.U32.HI UR4, URZ, 0x1, UR7 ;  /* 0x00000001ff047899 */ /* 0x000fe40008011607 */
[C---:B------:R-:W-:Y:S01]  /*00a0*/  VIADD R3, R0.reuse, UR7 ;  /* 0x0000000700037c36 */ /* 0x040fe20008000000 */
[----:B------:R-:W0:Y:S01]  /*00b0*/  LDC.64 R12, c[0x0][0x380] ;  /* 0x0000e000ff0c7b82 */ /* 0x000e220000000a00 */
[----:B------:R-:W1:Y:S01]  /*00c0*/  LDCU.64 UR6, c[0x0][0x358] ;  /* 0x00006b00ff0677ac */ /* 0x000e620008000a00 */
[----:B------:R-:W-:Y:S01]  /*00d0*/  BSSY.RECONVERGENT B0, `(.L_x_2) ;  /* 0x0000017000007945 */ /* 0x000fe20003800200 */
[----:B------:R-:W-:Y:S01]  /*00e0*/  MOV R4, R0 ;  /* 0x0000000000047202 */ /* 0x000fe20000000f00 */
[----:B------:R-:W-:Y:S02]  /*00f0*/  VIADD R16, R0, UR4 ;  /* 0x0000000400107c36 */ /* 0x000fe40008000000 */
[----:B------:R-:W-:Y:S02]  /*0100*/  IMAD.MOV.U32 R5, RZ, RZ, R0 ;  /* 0x000000ffff057224 */ /* 0x000fe400078e0000 */
[----:B------:R-:W2:Y:S01]  /*0110*/  LDC.64 R14, c[0x0][0x388] ;  /* 0x0000e200ff0e7b82 */ /* 0x000ea20000000a00 */
[----:B------:R-:W-:Y:S01]  /*0120*/  ISETP.GE.U32.AND P0, PT, R16, R3, PT ;  /* 0x000000031000720c */ /* 0x000fe20003f06070 */
[----:B------:R-:W-:-:S03]  /*0130*/  IMAD.MOV.U32 R2, RZ, RZ, R16 ;  /* 0x000000ffff027224 */ /* 0x000fc600078e0010 */
[----:B------:R-:W-:-:S13]  /*0140*/  ISETP.GE.U32.OR P0, PT, R0, R16, P0 ;  /* 0x000000100000720c */ /* 0x000fda0000706470 */
[----:B-1----:R-:W-:Y:S05]  /*0150*/  @P0 BRA `(.L_x_3) ;  /* 0x0000000000380947 */ /* 0x002fea0003800000 */
.L_x_4:
[----:B0-----:R-:W-:-:S04]  /*0160*/  IMAD.WIDE.U32 R6, R5, 0x4, R12 ;  /* 0x0000000405067825 */ /* 0x001fc800078e000c */
[----:B------:R-:W-:Y:S02]  /*0170*/  IMAD.WIDE.U32 R8, R2, 0x4, R12 ;  /* 0x0000000402087825 */ /* 0x000fe400078e000c */
[----:B------:R-:W3:Y:S04]  /*0180*/  LDG.E R7, desc[UR6][R6.64] ;  /* 0x0000000606077981 */ /* 0x000ee8000c1e1900 */
[----:B------:R-:W3:Y:S01]  /*0190*/  LDG.E R8, desc[UR6][R8.64] ;  /* 0x0000000608087981 */ /* 0x000ee2000c1e1900 */
[----:B--2---:R-:W-:-:S04]  /*01a0*/  IMAD.WIDE.U32 R10, R4, 0x4, R14 ;  /* 0x00000004040a7825 */ /* 0x004fc800078e000e */
[----:B------:R-:W-:Y:S01]  /*01b0*/  VIADD R4, R4, 0x1 ;  /* 0x0000000104047836 */ /* 0x000fe20000000000 */
[----:B---3--:R-:W-:-:S13]  /*01c0*/  ISETP.GE.U32.AND P0, PT, R7, R8, PT ;  /* 0x000000080700720c */ /* 0x008fda0003f06070 */
[----:B------:R-:W-:Y:S01]  /*01d0*/  @!P0 VIADD R5, R5, 0x1 ;  /* 0x0000000105058836 */ /* 0x000fe20000000000 */
[----:B------:R-:W-:Y:S01]  /*01e0*/  @P0 IADD3 R2, PT, PT, R2, 0x1, RZ ;  /* 0x0000000102020810 */ /* 0x000fe20007ffe0ff */
[----:B------:R1:W-:Y:S03]  /*01f0*/  @!P0 STG.E desc[UR6][R10.64], R7 ;  /* 0x000000070a008986 */ /* 0x0003e6000c101906 */
[----:B------:R-:W-:Y:S01]  /*0200*/  ISETP.LT.U32.AND P1, PT, R5, R16, PT ;  /* 0x000000100500720c */ /* 0x000fe20003f21070 */
[----:B------:R1:W-:Y:S01]  /*0210*/  @P0 STG.E desc[UR6][R10.64], R8 ;  /* 0x000000080a000986 */ /* 0x0003e2000c101906 */
[----:B------:R-:W-:-:S13]  /*0220*/  ISETP.GE.U32.AND P0, PT, R2, R3, PT ;  /* 0x000000030200720c */ /* 0x000fda0003f06070 */
[----:B-1----:R-:W-:Y:S05]  /*0230*/  @!P0 BRA P1, `(.L_x_4) ;  /* 0xfffffffc00c88947 */ /* 0x002fea000083ffff */
.L_x_3:
[----:B------:R-:W-:Y:S05]  /*0240*/  BSYNC.RECONVERGENT B0 ;  /* 0x0000000000007941 */ /* 0x000fea0003800200 */
.L_x_2:
[----:B------:R-:W-:Y:S01]  /*0250*/  ISETP.GE.U32.AND P0, PT, R5, R16, PT ;  /* 0x000000100500720c */ /* 0x000fe20003f06070 */
[----:B------:R-:W-:-:S12]  /*0260*/  BSSY.RECONVERGENT B0, `(.L_x_5) ;  /* 0x000003c000007945 */ /* 0x000fd80003800200 */
[----:B------:R-:W-:Y:S05]  /*0270*/  @P0 BRA `(.L_x_6) ;  /* 0x0000000000e80947 */ /* 0x000fea0003800000 */
[----:B------:R-:W-:Y:S01]  /*0280*/  IADD3 R6, PT, PT, R16, -R5, RZ ;  /* 0x8000000510067210 */ /* 0x000fe20007ffe0ff */
[----:B------:R-:W-:Y:S01]  /*0290*/  IMAD.IADD R7, R5, 0x1, -R16 ;  /* 0x0000000105077824 */ /* 0x000fe200078e0a10 */
[----:B------:R-:W-:Y:S02]  /*02a0*/  BSSY.RECONVERGENT B1, `(.L_x_7) ;  /* 0x0000015000017945 */ /* 0x000fe40003800200 */
[----:B0-----:R-:W-:Y:S02]  /*02b0*/  LOP3.LUT P0, R12, R6, 0x3, RZ, 0xc0, !PT ;  /* 0x00000003060c7812 */ /* 0x001fe4000780c0ff */
[----:B------:R-:W-:-:S11]  /*02c0*/  ISETP.GT.U32.AND P1, PT, R7, -0x4, PT ;  /* 0xfffffffc0700780c */ /* 0x000fd60003f24070 */
[----:B------:R-:W-:Y:S05]  /*02d0*/  @!P0 BRA `(.L_x_8) ;  /* 0x0000000000448947 */ /* 0x000fea0003800000 */
[----:B------:R-:W0:Y:S08]  /*02e0*/  LDC.64 R8, c[0x0][0x380] ;  /* 0x0000e000ff087b82 */ /* 0x000e300000000a00 */
[----:B------:R-:W1:Y:S01]  /*02f0*/  LDC.64 R6, c[0x0][0x388] ;  /* 0x0000e200ff067b82 */ /* 0x000e620000000a00 */
[----:B0-----:R-:W-:-:S04]  /*0300*/  IMAD.WIDE.U32 R8, R5, 0x4, R8 ;  /* 0x0000000405087825 */ /* 0x001fc800078e0008 */
[----:B------:R-:W-:Y:S01]  /*0310*/  IMAD.IADD R5, R12, 0x1, R5 ;  /* 0x000000010c057824 */ /* 0x000fe200078e0205 */
[----:B------:R-:W-:Y:S01]  /*0320*/  MOV R13, R9 ;  /* 0x00000009000d7202 */ /* 0x000fe20000000f00 */
[----:B------:R-:W-:Y:S02]  /*0330*/  IMAD.MOV.U32 R10, RZ, RZ, R8 ;  /* 0x000000ffff0a7224 */ /* 0x000fe400078e0008 */
[----:B-1----:R-:W-:-:S07]  /*0340*/  IMAD.MOV R12, RZ, RZ, -R12 ;  /* 0x000000ffff0c7224 */ /* 0x002fce00078e0a0c */
.L_x_9:
[----:B0-----:R-:W-:-:S06]  /*0350*/  MOV R11, R13 ;  /* 0x0000000d000b7202 */ /* 0x001fcc0000000f00 */
[----:B------:R0:W3:Y:S01]  /*0360*/  LDG.E R11, desc[UR6][R10.64] ;  /* 0x000000060a0b7981 */ /* 0x0000e2000c1e1900 */
[----:B------:R-:W-:-:S04]  /*0370*/  IMAD.WIDE.U32 R8, R4, 0x4, R6 ;  /* 0x0000000404087825 */ /* 0x000fc800078e0006 */
[----:B------:R-:W-:Y:S02]  /*0380*/  VIADD R12, R12, 0x1 ;  /* 0x000000010c0c7836 */ /* 0x000fe40000000000 */
[----:B------:R-:W-:-:S03]  /*0390*/  VIADD R4, R4, 0x1 ;  /* 0x0000000104047836 */ /* 0x000fc60000000000 */
[----:B------:R-:W-:Y:S02]  /*03a0*/  ISETP.NE.AND P0, PT, R12, RZ, PT ;  /* 0x000000ff0c00720c */ /* 0x000fe40003f05270 */
[----:B0-----:R-:W-:-:S04]  /*03b0*/  IADD3 R10, P2, PT, R10, 0x4, RZ ;  /* 0x000000040a0a7810 */ /* 0x001fc80007f5e0ff */
[----:B------:R-:W-:Y:S01]  /*03c0*/  IADD3.X R13, PT, PT, RZ, R13, RZ, P2, !PT ;  /* 0x0000000dff0d7210 */ /* 0x000fe200017fe4ff */
[----:B---3--:R0:W-:Y:S06]  /*03d0*/  STG.E desc[UR6][R8.64], R11 ;  /* 0x0000000b08007986 */ /* 0x0081ec000c101906 */
[----:B------:R-:W-:Y:S05]  /*03e0*/  @P0 BRA `(.L_x_9) ;  /* 0xfffffffc00d80947 */ /* 0x000fea000383ffff */
.L_x_8:
[----:B------:R-:W-:Y:S05]  /*03f0*/  BSYNC.RECONVERGENT B1 ;  /* 0x0000000000017941 */ /* 0x000fea0003800200 */
.L_x_7:
[----:B------:R-:W-:Y:S05]  /*0400*/  @P1 BRA `(.L_x_6) ;  /* 0x0000000000841947 */ /* 0x000fea0003800000 */
[----:B0-----:R-:W0:Y:S01]  /*0410*/  LDC.64 R8, c[0x0][0x380] ;  /* 0x0000e000ff087b82 */ /* 0x001e220000000a00 */
[----:B------:R-:W-:Y:S01]  /*0420*/  BSSY.RECONVERGENT B1, `(.L_x_10) ;  /* 0x000001e000017945 */ /* 0x000fe20003800200 */
[----:B------:R-:W-:Y:S01]  /*0430*/  VIADD R17, R4, 0x1 ;  /* 0x0000000104117836 */ /* 0x000fe20000000000 */
[----:B------:R-:W-:-:S05]  /*0440*/  IADD3 R16, PT, PT, R5, -UR4, -R0 ;  /* 0x8000000405107c10 */ /* 0x000fca000fffe800 */
[----:B------:R-:W1:Y:S01]  /*0450*/  LDC.64 R6, c[0x0][0x388] ;  /* 0x0000e200ff067b82 */ /* 0x000e620000000a00 */
[----:B0-----:R-:W-:-:S03]  /*0460*/  IMAD.WIDE.U32 R8, R5, 0x4, R8 ;  /* 0x0000000405087825 */ /* 0x001fc600078e0008 */
[----:B------:R-:W-:-:S05]  /*0470*/  IADD3 R8, P0, PT, R8, 0x8, RZ ;  /* 0x0000000808087810 */ /* 0x000fca0007f1e0ff */
[----:B-1----:R-:W-:-:S08]  /*0480*/  IMAD.X R9, RZ, RZ, R9, P0 ;  /* 0x000000ffff097224 */ /* 0x002fd000000e0609 */
.L_x_11:
[----:B------:R-:W-:Y:S01]  /*0490*/  MOV R4, R8 ;  /* 0x0000000800047202 */ /* 0x000fe20000000f00 */
[----:B------:R-:W-:-:S05]  /*04a0*/  IMAD.MOV.U32 R5, RZ, RZ, R9 ;  /* 0x000000ffff057224 */ /* 0x000fca00078e0009 */
[----:B------:R-:W3:Y:S01]  /*04b0*/  LDG.E R19, desc[UR6][R4.64+-0x8] ;  /* 0xfffff80604137981 */ /* 0x000ee2000c1e1900 */
[----:B------:R-:W-:-:S04]  /*04c0*/  VIADD R9, R17, 0xffffffff ;  /* 0xffffffff11097836 */ /* 0x000fc80000000000 */
[----:B------:R-:W-:-:S05]  /*04d0*/  IMAD.WIDE.U32 R8, R9, 0x4, R6 ;  /* 0x0000000409087825 */ /* 0x000fca00078e0006 */
[----:B---3--:R0:W-:Y:S04]  /*04e0*/  STG.E desc[UR6][R8.64], R19 ;  /* 0x0000001308007986 */ /* 0x0081e8000c101906 */
[----:B-1----:R-:W3:Y:S01]  /*04f0*/  LDG.E R21, desc[UR6][R4.64+-0x4] ;  /* 0xfffffc0604157981 */ /* 0x002ee2000c1e1900 */
[C---:B------:R-:W-:Y:S01]  /*0500*/  IMAD.WIDE.U32 R10, R17.reuse, 0x4, R6 ;  /* 0x00000004110a7825 */ /* 0x040fe200078e0006 */
[----:B------:R-:W-:-:S04]  /*0510*/  IADD3 R13, PT, PT, R17, 0x1, RZ ;  /* 0x00000001110d7810 */ /* 0x000fc80007ffe0ff */
[----:B---3--:R1:W-:Y:S04]  /*0520*/  STG.E desc[UR6][R10.64], R21 ;  /* 0x000000150a007986 */ /* 0x0083e8000c101906 */
[----:B------:R-:W3:Y:S01]  /*0530*/  LDG.E R23, desc[UR6][R4.64] ;  /* 0x0000000604177981 */ /* 0x000ee2000c1e1900 */
[----:B------:R-:W-:-:S04]  /*0540*/  IMAD.WIDE.U32 R12, R13, 0x4, R6 ;  /* 0x000000040d0c7825 */ /* 0x000fc800078e0006 */
[----:B--2---:R-:W-:Y:S01]  /*0550*/  VIADD R15, R17, 0x2 ;  /* 0x00000002110f7836 */ /* 0x004fe20000000000 */
[----:B---3--:R1:W-:Y:S04]  /*0560*/  STG.E desc[UR6][R12.64], R23 ;  /* 0x000000170c007986 */ /* 0x0083e8000c101906 */
[----:B------:R-:W2:Y:S01]  /*0570*/  LDG.E R25, desc[UR6][R4.64+0x4] ;  /* 0x0000040604197981 */ /* 0x000ea2000c1e1900 */
[----:B------:R-:W-:Y:S01]  /*0580*/  IMAD.WIDE.U32 R14, R15, 0x4, R6 ;  /* 0x000000040f0e7825 */ /* 0x000fe200078e0006 */
[----:B0-----:R-:W-:-:S03]  /*0590*/  IADD3 R8, P1, PT, R4, 0x10, RZ ;  /* 0x0000001004087810 */ /* 0x001fc60007f3e0ff */
[----:B------:R-:W-:Y:S01]  /*05a0*/  VIADD R16, R16, 0x4 ;  /* 0x0000000410107836 */ /* 0x000fe20000000000 */
[----:B------:R-:W-:Y:S01]  /*05b0*/  IADD3.X R9, PT, PT, RZ, R5, RZ, P1, !PT ;  /* 0x00000005ff097210 */ /* 0x000fe20000ffe4ff */
[----:B------:R-:W-:-:S03]  /*05c0*/  VIADD R17, R17, 0x4 ;  /* 0x0000000411117836 */ /* 0x000fc60000000000 */
[----:B------:R-:W-:Y:S01]  /*05d0*/  ISETP.NE.AND P0, PT, R16, RZ, PT ;  /* 0x000000ff1000720c */ /* 0x000fe20003f05270 */
[----:B--2---:R1:W-:-:S12]  /*05e0*/  STG.E desc[UR6][R14.64], R25 ;  /* 0x000000190e007986 */ /* 0x0043d8000c101906 */
[----:B------:R-:W-:Y:S05]  /*05f0*/  @P0 BRA `(.L_x_11) ;  /* 0xfffffffc00a40947 */ /* 0x000fea000383ffff */
[----:B------:R-:W-:Y:S05]  /*0600*/  BSYNC.RECONVERGENT B1 ;  /* 0x0000000000017941 */ /* 0x000fea0003800200 */
.L_x_10:
[----:B------:R-:W-:-:S07]  /*0610*/  VIADD R4, R17, 0xffffffff ;  /* 0xffffffff11047836 */ /* 0x000fce0000000000 */
.L_x_6:
[----:B------:R-:W-:Y:S05]  /*0620*/  BSYNC.RECONVERGENT B0 ;  /* 0x0000000000007941 */ /* 0x000fea0003800200 */
.L_x_5:
[----:B------:R-:W-:Y:S01]  /*0630*/  ISETP.GE.U32.AND P0, PT, R2, R3, PT ;  /* 0x000000030200720c */ /* 0x000fe20003f06070 */
[----:B------:R-:W-:-:S12]  /*0640*/  BSSY.RECONVERGENT B0, `(.L_x_12) ;  /* 0x0000038000007945 */ /* 0x000fd80003800200 */
[----:B------:R-:W-:Y:S05]  /*0650*/  @P0 BRA `(.L_x_13) ;  /* 0x0000000000d80947 */ /* 0x000fea0003800000 */
[----:B------:R-:W-:Y:S01]  /*0660*/  IADD3 R5, PT, PT, R3, -R2, RZ ;  /* 0x8000000203057210 */ /* 0x000fe20007ffe0ff */
[----:B------:R-:W-:Y:S01]  /*0670*/  IMAD.IADD R6, R2, 0x1, -R3 ;  /* 0x0000000102067824 */ /* 0x000fe200078e0a03 */
[----:B------:R-:W-:Y:S02]  /*0680*/  BSSY.RECONVERGENT B1, `(.L_x_14) ;  /* 0x0000014000017945 */ /* 0x000fe40003800200 */
[----:B------:R-:W-:Y:S02]  /*0690*/  LOP3.LUT P0, R5, R5, 0x3, RZ, 0xc0, !PT ;  /* 0x0000000305057812 */ /* 0x000fe4000780c0ff */
[----:B------:R-:W-:-:S11]  /*06a0*/  ISETP.GT.U32.AND P1, PT, R6, -0x4, PT ;  /* 0xfffffffc0600780c */ /* 0x000fd60003f24070 */
[----:B------:R-:W-:Y:S05]  /*06b0*/  @!P0 BRA `(.L_x_15) ;  /* 0x0000000000408947 */ /* 0x000fea0003800000 */
[----:B0-----:R-:W0:Y:S08]  /*06c0*/  LDC.64 R8, c[0x0][0x380] ;  /* 0x0000e000ff087b82 */ /* 0x001e300000000a00 */
[----:B------:R-:W3:Y:S01]  /*06d0*/  LDC.64 R6, c[0x0][0x388] ;  /* 0x0000e200ff067b82 */ /* 0x000ee20000000a00 */
[----:B0-----:R-:W-:Y:S01]  /*06e0*/  IMAD.WIDE.U32 R8, R2, 0x4, R8 ;  /* 0x0000000402087825 */ /* 0x001fe200078e0008 */
[----:B------:R-:W-:-:S03]  /*06f0*/  IADD3 R2, PT, PT, R5, R2, RZ ;  /* 0x0000000205027210 */ /* 0x000fc60007ffe0ff */
[----:B-1----:R-:W-:Y:S02]  /*0700*/  IMAD.MOV.U32 R13, RZ, RZ, R9 ;  /* 0x000000ffff0d7224 */ /* 0x002fe400078e0009 */
[----:B------:R-:W-:-:S07]  /*0710*/  IMAD.MOV R5, RZ, RZ, -R5 ;  /* 0x000000ffff057224 */ /* 0x000fce00078e0a05 */
.L_x_16:
[----:B----4-:R-:W-:-:S06]  /*0720*/  IMAD.MOV.U32 R9, RZ, RZ, R13 ;  /* 0x000000ffff097224 */ /* 0x010fcc00078e000d */
[----:B------:R0:W4:Y:S01]  /*0730*/  LDG.E R9, desc[UR6][R8.64] ;  /* 0x0000000608097981 */ /* 0x000122000c1e1900 */
[----:B---3--:R-:W-:Y:S01]  /*0740*/  IMAD.WIDE.U32 R10, R4, 0x4, R6 ;  /* 0x00000004040a7825 */ /* 0x008fe200078e0006 */
[----:B------:R-:W-:-:S03]  /*0750*/  IADD3 R5, PT, PT, R5, 0x1, RZ ;  /* 0x0000000105057810 */ /* 0x000fc60007ffe0ff */
[----:B------:R-:W-:Y:S01]  /*0760*/  VIADD R4, R4, 0x1 ;  /* 0x0000000104047836 */ /* 0x000fe20000000000 */
[----:B------:R-:W-:Y:S02]  /*0770*/  ISETP.NE.AND P0, PT, R5, RZ, PT ;  /* 0x000000ff0500720c */ /* 0x000fe40003f05270 */
[----:B0-----:R-:W-:-:S05]  /*0780*/  IADD3 R8, P2, PT, R8, 0x4, RZ ;  /* 0x0000000408087810 */ /* 0x001fca0007f5e0ff */
[----:B------:R-:W-:Y:S01]  /*0790*/  IMAD.X R13, RZ, RZ, R13, P2 ;  /* 0x000000ffff0d7224 */ /* 0x000fe200010e060d */
[----:B----4-:R4:W-:Y:S05]  /*07a0*/  STG.E desc[UR6][R10.64], R9 ;  /* 0x000000090a007986 */ /* 0x0109ea000c101906 */
[----:B------:R-:W-:Y:S05]  /*07b0*/  @P0 BRA `(.L_x_16) ;  /* 0xfffffffc00d80947 */ /* 0x000fea000383ffff */
.L_x_15:
[----:B------:R-:W-:Y:S05]  /*07c0*/  BSYNC.RECONVERGENT B1 ;  /* 0x0000000000017941 */ /* 0x000fea0003800200 */
.L_x_14:
[----:B------:R-:W-:Y:S05]  /*07d0*/  @P1 BRA `(.L_x_13) ;  /* 0x0000000000781947 */ /* 0x000fea0003800000 */
[----:B0---4-:R-:W0:Y:S01]  /*07e0*/  LDC.64 R8, c[0x0][0x380] ;  /* 0x0000e000ff087b82 */ /* 0x011e220000000a00 */
[----:B------:R-:W-:-:S07]  /*07f0*/  IADD3 R17, PT, PT, R4, 0x1, RZ ;  /* 0x0000000104117810 */ /* 0x000fce0007ffe0ff */
[----:B------:R-:W3:Y:S01]  /*0800*/  LDC.64 R6, c[0x0][0x388] ;  /* 0x0000e200ff067b82 */ /* 0x000ee20000000a00 */
[----:B0-----:R-:W-:-:S04]  /*0810*/  IMAD.WIDE.U32 R8, R2, 0x4, R8 ;  /* 0x0000000402087825 */ /* 0x001fc800078e0008 */
[----:B------:R-:W-:Y:S01]  /*0820*/  IMAD.IADD R2, R2, 0x1, -R3 ;  /* 0x0000000102027824 */ /* 0x000fe200078e0a03 */
[----:B------:R-:W-:-:S05]  /*0830*/  IADD3 R8, P0, PT, R8, 0x8, RZ ;  /* 0x0000000808087810 */ /* 0x000fca0007f1e0ff */
[----:B---3--:R-:W-:-:S08]  /*0840*/  IMAD.X R9, RZ, RZ, R9, P0 ;  /* 0x000000ffff097224 */ /* 0x008fd000000e0609 */
.L_x_17:
[----:B------:R-:W-:Y:S01]  /*0850*/  MOV R4, R8 ;  /* 0x0000000800047202 */ /* 0x000fe20000000f00 */
[----:B------:R-:W-:-:S05]  /*0860*/  IMAD.MOV.U32 R5, RZ, RZ, R9 ;  /* 0x000000ffff057224 */ /* 0x000fca00078e0009 */
[----:B---3--:R-:W3:Y:S01]  /*0870*/  LDG.E R19, desc[UR6][R4.64+-0x8] ;  /* 0xfffff80604137981 */ /* 0x008ee2000c1e1900 */
[----:B------:R-:W-:-:S04]  /*0880*/  VIADD R9, R17, 0xffffffff ;  /* 0xffffffff11097836 */ /* 0x000fc80000000000 */
[----:B------:R-:W-:-:S05]  /*0890*/  IMAD.WIDE.U32 R8, R9, 0x4, R6 ;  /* 0x0000000409087825 */ /* 0x000fca00078e0006 */
[----:B---3--:R0:W-:Y:S04]  /*08a0*/  STG.E desc[UR6][R8.64], R19 ;  /* 0x0000001308007986 */ /* 0x0081e8000c101906 */
[----:B-1----:R-:W3:Y:S01]  /*08b0*/  LDG.E R21, desc[UR6][R4.64+-0x4] ;  /* 0xfffffc0604157981 */ /* 0x002ee2000c1e1900 */
[C---:B------:R-:W-:Y:S01]  /*08c0*/  IMAD.WIDE.U32 R10, R17.reuse, 0x4, R6 ;  /* 0x00000004110a7825 */ /* 0x040fe200078e0006 */
[----:B------:R-:W-:-:S04]  /*08d0*/  IADD3 R13, PT, PT, R17, 0x1, RZ ;  /* 0x00000001110d7810 */ /* 0x000fc80007ffe0ff */
[----:B---3--:R3:W-:Y:S04]  /*08e0*/  STG.E desc[UR6][R10.64], R21 ;  /* 0x000000150a007986 */ /* 0x0087e8000c101906 */
[----:B------:R-:W4:Y:S01]  /*08f0*/  LDG.E R23, desc[UR6][R4.64] ;  /* 0x0000000604177981 */ /* 0x000f22000c1e1900 */
[----:B------:R-:W-:-:S04]  /*0900*/  IMAD.WIDE.U32 R12, R13, 0x4, R6 ;  /* 0x000000040d0c7825 */ /* 0x000fc800078e0006 */
[----:B--2---:R-:W-:Y:S01]  /*0910*/  VIADD R15, R17, 0x2 ;  /* 0x00000002110f7836 */ /* 0x004fe20000000000 */
[----:B----4-:R3:W-:Y:S04]  /*0920*/  STG.E desc[UR6][R12.64], R23 ;  /* 0x000000170c007986 */ /* 0x0107e8000c101906 */
        /* <DEDUP_REMOVED lines=9> */
.L_x_13:
[----:B------:R-:W-:Y:S05]  /*09c0*/  BSYNC.RECONVERGENT B0 ;  /* 0x0000000000007941 */ /* 0x000fea0003800200 */
.L_x_12:
[----:B------:R-:W-:-:S13]  /*09d0*/  ISETP.GE.U32.AND P0, PT, R0, R3, PT ;  /* 0x000000030000720c */ /* 0x000fda0003f06070 */
[----:B------:R-:W-:Y:S05]  /*09e0*/  @P0 EXIT ;  /* 0x000000000000094d */ /* 0x000fea0003800000 */
[----:B0---4-:R-:W0:Y:S02]  /*09f0*/  LDC R9, c[0x0][0x394] ;  /* 0x0000e500ff097b82 */ /* 0x011e240000000800 */
[C---:B0-----:R-:W-:Y:S01]  /*0a00*/  VIADD R2, R9.reuse, 0xffffffff ;  /* 0xffffffff09027836 */ /* 0x041fe20000000000 */
[----:B------:R-:W-:-:S04]  /*0a10*/  LOP3.LUT P1, R9, R9, 0x3, RZ, 0xc0, !PT ;  /* 0x0000000309097812 */ /* 0x000fc8000782c0ff */
[----:B------:R-:W-:-:S09]  /*0a20*/  ISETP.GE.U32.AND P0, PT, R2, 0x3, PT ;  /* 0x000000030200780c */ /* 0x000fd20003f06070 */
[----:B------:R-:W-:Y:S05]  /*0a30*/  @!P1 BRA `(.L_x_18) ;  /* 0x0000000000589947 */ /* 0x000fea0003800000 */
[----:B------:R-:W0:Y:S08]  /*0a40*/  LDC.64 R4, c[0x0][0x380] ;  /* 0x0000e000ff047b82 */ /* 0x000e300000000a00 */
[----:B------:R-:W4:Y:S01]  /*0a50*/  LDC.64 R6, c[0x0][0x388] ;  /* 0x0000e200ff067b82 */ /* 0x000f220000000a00 */
[----:B0-----:R-:W-:-:S04]  /*0a60*/  IMAD.WIDE.U32 R4, R0, 0x4, R4 ;  /* 0x0000000400047825 */ /* 0x001fc800078e0004 */
[----:B-1-3--:R-:W-:Y:S01]  /*0a70*/  IMAD.MOV.U32 R13, RZ, RZ, R5 ;  /* 0x000000ffff0d7224 */ /* 0x00afe200078e0005 */
[----:B------:R-:W-:Y:S01]  /*0a80*/  MOV R2, R4 ;  /* 0x0000000400027202 */ /* 0x000fe20000000f00 */
[C---:B----4-:R-:W-:Y:S01]  /*0a90*/  IMAD.WIDE.U32 R6, R0.reuse, 0x4, R6 ;  /* 0x0000000400067825 */ /* 0x050fe200078e0006 */
[----:B------:R-:W-:-:S03]  /*0aa0*/  IADD3 R0, PT, PT, R0, R9, RZ ;  /* 0x0000000900007210 */ /* 0x000fc60007ffe0ff */
[----:B------:R-:W-:Y:S02]  /*0ab0*/  IMAD.MOV.U32 R11, RZ, RZ, R7 ;  /* 0x000000ffff0b7224 */ /* 0x000fe400078e0007 */
[----:B------:R-:W-:-:S07]  /*0ac0*/  IMAD.MOV R9, RZ, RZ, -R9 ;  /* 0x000000ffff097224 */ /* 0x000fce00078e0a09 */
.L_x_19:
[----:B0-----:R-:W-:Y:S01]  /*0ad0*/  IMAD.MOV.U32 R4, RZ, RZ, R6 ;  /* 0x000000ffff047224 */ /* 0x001fe200078e0006 */
[----:B------:R-:W-:-:S05]  /*0ae0*/  MOV R5, R11 ;  /* 0x0000000b00057202 */ /* 0x000fca0000000f00 */
[----:B------:R0:W3:Y:S01]  /*0af0*/  LDG.E R7, desc[UR6][R4.64] ;  /* 0x0000000604077981 */ /* 0x0000e2000c1e1900 */
[----:B------:R-:W-:Y:S02]  /*0b00*/  IADD3 R9, PT, PT, R9, 0x1, RZ ;  /* 0x0000000109097810 */ /* 0x000fe40007ffe0ff */
[----:B------:R-:W-:Y:S02]  /*0b10*/  IADD3 R6, P3, PT, R6, 0x4, RZ ;  /* 0x0000000406067810 */ /* 0x000fe40007f7e0ff */
[----:B------:R-:W-:-:S03]  /*0b20*/  ISETP.NE.AND P1, PT, R9, RZ, PT ;  /* 0x000000ff0900720c */ /* 0x000fc60003f25270 */
[----:B------:R-:W-:Y:S02]  /*0b30*/  IMAD.X R11, RZ, RZ, R11, P3 ;  /* 0x000000ffff0b7224 */ /* 0x000fe400018e060b */
[----:B0-----:R-:W-:Y:S01]  /*0b40*/  IMAD.MOV.U32 R4, RZ, RZ, R2 ;  /* 0x000000ffff047224 */ /* 0x001fe200078e0002 */
[----:B------:R-:W-:Y:S01]  /*0b50*/  IADD3 R2, P2, PT, R2, 0x4, RZ ;  /* 0x0000000402027810 */ /* 0x000fe20007f5e0ff */
[----:B------:R-:W-:-:S04]  /*0b60*/  IMAD.MOV.U32 R5, RZ, RZ, R13 ;  /* 0x000000ffff057224 */ /* 0x000fc800078e000d */
[----:B------:R-:W-:Y:S01]  /*0b70*/  IMAD.X R13, RZ, RZ, R13, P2 ;  /* 0x000000ffff0d7224 */ /* 0x000fe200010e060d */
[----:B---3--:R0:W-:Y:S01]  /*0b80*/  STG.E desc[UR6][R4.64], R7 ;  /* 0x0000000704007986 */ /* 0x0081e2000c101906 */
[----:B------:R-:W-:Y:S06]  /*0b90*/  @P1 BRA `(.L_x_19) ;  /* 0xfffffffc00cc1947 */ /* 0x000fec000383ffff */
.L_x_18:
[----:B------:R-:W-:Y:S05]  /*0ba0*/  @!P0 EXIT ;  /* 0x000000000000894d */ /* 0x000fea0003800000 */
[----:B0-----:R-:W-:Y:S01]  /*0bb0*/  HFMA2 R4, -RZ, RZ, 0, 4.76837158203125e-07 ;  /* 0x00000008ff047431 */ /* 0x001fe200000001ff */
[----:B------:R-:W0:Y:S01]  /*0bc0*/  LDCU.128 UR8, c[0x0][0x380] ;  /* 0x00007000ff0877ac */ /* 0x000e220008000c00 */
[----:B------:R-:W-:Y:S01]  /*0bd0*/  IMAD.MOV.U32 R5, RZ, RZ, 0x0 ;  /* 0x00000000ff057424 */ /* 0x000fe200078e00ff */
[----:B------:R-:W-:Y:S02]  /*0be0*/  BSSY.RECONVERGENT B0, `(.L_x_20) ;  /* 0x000005c000007945 */ /* 0x000fe40003800200 */
[----:B------:R-:W-:-:S04]  /*0bf0*/  IMAD.WIDE.U32 R4, R0, 0x4, R4 ;  /* 0x0000000400047825 */ /* 0x000fc800078e0004 */
[----:B------:R-:W-:-:S05]  /*0c00*/  IMAD.IADD R0, R0, 0x1, -R3 ;  /* 0x0000000100007824 */ /* 0x000fca00078e0a03 */
[----:B------:R-:W-:Y:S02]  /*0c10*/  ISETP.GE.AND P0, PT, R0, RZ, PT ;  /* 0x000000ff0000720c */ /* 0x000fe40003f06270 */
[C---:B0-----:R-:W-:Y:S02]  /*0c20*/  IADD3 R2, P1, PT, R4.reuse, UR10, RZ ;  /* 0x0000000a04027c10 */ /* 0x041fe4000ff3e0ff */
[----:B------:R-:W-:Y:S02]  /*0c30*/  IADD3 R4, P2, PT, R4, UR8, RZ ;  /* 0x0000000804047c10 */ /* 0x000fe4000ff5e0ff */
[C---:B------:R-:W-:Y:S02]  /*0c40*/  IADD3.X R3, PT, PT, R5.reuse, UR11, RZ, P1, !PT ;  /* 0x0000000b05037c10 */ /* 0x040fe40008ffe4ff */
[----:B------:R-:W-:-:S05]  /*0c50*/  IADD3.X R5, PT, PT, R5, UR9, RZ, P2, !PT ;  /* 0x0000000905057c10 */ /* 0x000fca00097fe4ff */
[----:B------:R-:W-:Y:S05]  /*0c60*/  @P0 BRA `(.L_x_21) ;  /* 0x00000004004c0947 */ /* 0x000fea0003800000 */
[----:B------:R-:W-:Y:S01]  /*0c70*/  IADD3 R6, PT, PT, -R0, RZ, RZ ;  /* 0x000000ff00067210 */ /* 0x000fe20007ffe1ff */
[----:B------:R-:W-:Y:S01]  /*0c80*/  BSSY.RECONVERGENT B1, `(.L_x_22) ;  /* 0x0000030000017945 */ /* 0x000fe20003800200 */
[----:B------:R-:W-:Y:S02]  /*0c90*/  PLOP3.LUT P0, PT, PT, PT, PT, 0x80, 0x8 ;  /* 0x000000000008781c */ /* 0x000fe40003f0f070 */
[----:B------:R-:W-:-:S13]  /*0ca0*/  ISETP.GT.AND P1, PT, R6, 0xc, PT ;  /* 0x0000000c0600780c */ /* 0x000fda0003f24270 */
[----:B------:R-:W-:Y:S05]  /*0cb0*/  @!P1 BRA `(.L_x_23) ;  /* 0x0000000000b09947 */ /* 0x000fea0003800000 */
[----:B------:R-:W-:-:S13]  /*0cc0*/  PLOP3.LUT P0, PT, PT, PT, PT, 0x8, 0x80 ;  /* 0x000000000080781c */ /* 0x000fda0003f0e170 */
.L_x_24:
[----:B------:R-:W4:Y:S04]  /*0cd0*/  LDG.E R7, desc[UR6][R2.64+-0x8] ;  /* 0xfffff80602077981 */ /* 0x000f28000c1e1900 */
[----:B----4-:R0:W-:Y:S04]  /*0ce0*/  STG.E desc[UR6][R4.64+-0x8], R7 ;  /* 0xfffff80704007986 */ /* 0x0101e8000c101906 */
[----:B------:R-:W4:Y:S04]  /*0cf0*/  LDG.E R9, desc[UR6][R2.64+-0x4] ;  /* 0xfffffc0602097981 */ /* 0x000f28000c1e1900 */
[----:B----4-:R4:W-:Y:S04]  /*0d00*/  STG.E desc[UR6][R4.64+-0x4], R9 ;  /* 0xfffffc0904007986 */ /* 0x0109e8000c101906 */
[----:B-1-3--:R-:W3:Y:S04]  /*0d10*/  LDG.E R11, desc[UR6][R2.64] ;  /* 0x00000006020b7981 */ /* 0x00aee8000c1e1900 */
[----:B---3--:R1:W-:Y:S04]  /*0d20*/  STG.E desc[UR6][R4.64], R11 ;  /* 0x0000000b04007986 */ /* 0x0083e8000c101906 */
[----:B------:R-:W3:Y:S04]  /*0d30*/  LDG.E R13, desc[UR6][R2.64+0x4] ;  /* 0x00000406020d7981 */ /* 0x000ee8000c1e1900 */
[----:B---3--:R3:W-:Y:S04]  /*0d40*/  STG.E desc[UR6][R4.64+0x4], R13 ;  /* 0x0000040d04007986 */ /* 0x0087e8000c101906 */
[----:B--2---:R-:W2:Y:S04]  /*0d50*/  LDG.E R15, desc[UR6][R2.64+0x8] ;  /* 0x00000806020f7981 */ /* 0x004ea8000c1e1900 */
[----:B--2---:R2:W-:Y:S04]  /*0d60*/  STG.E desc[UR6][R4.64+0x8], R15 ;  /* 0x0000080f04007986 */ /* 0x0045e8000c101906 */
[----:B------:R-:W5:Y:S04]  /*0d70*/  LDG.E R17, desc[UR6][R2.64+0xc] ;  /* 0x00000c0602117981 */ /* 0x000f68000c1e1900 */
[----:B-----5:R5:W-:Y:S04]  /*0d80*/  STG.E desc[UR6][R4.64+0xc], R17 ;  /* 0x00000c1104007986 */ /* 0x020be8000c101906 */
[----:B0-----:R-:W4:Y:S04]  /*0d90*/  LDG.E R7, desc[UR6][R2.64+0x10] ;  /* 0x0000100602077981 */ /* 0x001f28000c1e1900 */
[----:B----4-:R0:W-:Y:S04]  /*0da0*/  STG.E desc[UR6][R4.64+0x10], R7 ;  /* 0x0000100704007986 */ /* 0x0101e8000c101906 */
[----:B------:R-:W4:Y:S04]  /*0db0*/  LDG.E R9, desc[UR6][R2.64+0x14] ;  /* 0x0000140602097981 */ /* 0x000f28000c1e1900 */
[----:B----4-:R4:W-:Y:S04]  /*0dc0*/  STG.E desc[UR6][R4.64+0x14], R9 ;  /* 0x0000140904007986 */ /* 0x0109e8000c101906 */
[----:B-1----:R-:W3:Y:S04]  /*0dd0*/  LDG.E R11, desc[UR6][R2.64+0x18] ;  /* 0x00001806020b7981 */ /* 0x002ee8000c1e1900 */
[----:B---3--:R1:W-:Y:S04]  /*0de0*/  STG.E desc[UR6][R4.64+0x18], R11 ;  /* 0x0000180b04007986 */ /* 0x0083e8000c101906 */
[----:B------:R-:W3:Y:S04]  /*0df0*/  LDG.E R13, desc[UR6][R2.64+0x1c] ;  /* 0x00001c06020d7981 */ /* 0x000ee8000c1e1900 */
[----:B---3--:R3:W-:Y:S04]  /*0e00*/  STG.E desc[UR6][R4.64+0x1c], R13 ;  /* 0x00001c0d04007986 */ /* 0x0087e8000c101906 */
[----:B--2---:R-:W2:Y:S04]  /*0e10*/  LDG.E R15, desc[UR6][R2.64+0x20] ;  /* 0x00002006020f7981 */ /* 0x004ea8000c1e1900 */
[----:B--2---:R2:W-:Y:S04]  /*0e20*/  STG.E desc[UR6][R4.64+0x20], R15 ;  /* 0x0000200f04007986 */ /* 0x0045e8000c101906 */
[----:B-----5:R-:W5:Y:S04]  /*0e30*/  LDG.E R17, desc[UR6][R2.64+0x24] ;  /* 0x0000240602117981 */ /* 0x020f68000c1e1900 */
[----:B-----5:R-:W-:Y:S04]  /*0e40*/  STG.E desc[UR6][R4.64+0x24], R17 ;  /* 0x0000241104007986 */ /* 0x020fe8000c101906 */
[----:B0-----:R-:W5:Y:S04]  /*0e50*/  LDG.E R7, desc[UR6][R2.64+0x28] ;  /* 0x0000280602077981 */ /* 0x001f68000c1e1900 */
[----:B-----5:R0:W-:Y:S04]  /*0e60*/  STG.E desc[UR6][R4.64+0x28], R7 ;  /* 0x0000280704007986 */ /* 0x0201e8000c101906 */
[----:B----4-:R-:W4:Y:S04]  /*0e70*/  LDG.E R9, desc[UR6][R2.64+0x2c] ;  /* 0x00002c0602097981 */ /* 0x010f28000c1e1900 */
[----:B----4-:R-:W-:Y:S04]  /*0e80*/  STG.E desc[UR6][R4.64+0x2c], R9 ;  /* 0x00002c0904007986 */ /* 0x010fe8000c101906 */
[----:B-1----:R-:W4:Y:S01]  /*0e90*/  LDG.E R11, desc[UR6][R2.64+0x30] ;  /* 0x00003006020b7981 */ /* 0x002f22000c1e1900 */
[----:B------:R-:W-:-:S05]  /*0ea0*/  VIADD R0, R0, 0x10 ;  /* 0x0000001000007836 */ /* 0x000fca0000000000 */
[----:B------:R-:W-:Y:S01]  /*0eb0*/  ISETP.GE.AND P1, PT, R0, -0xc, PT ;  /* 0xfffffff40000780c */ /* 0x000fe20003f26270 */
[----:B----4-:R-:W-:Y:S04]  /*0ec0*/  STG.E desc[UR6][R4.64+0x30], R11 ;  /* 0x0000300b04007986 */ /* 0x010fe8000c101906 */
[----:B---3--:R1:W3:Y:S01]  /*0ed0*/  LDG.E R13, desc[UR6][R2.64+0x34] ;  /* 0x00003406020d7981 */ /* 0x0082e2000c1e1900 */
[----:B------:R-:W-:Y:S02]  /*0ee0*/  IADD3 R8, P2, PT, R2, 0x40, RZ ;  /* 0x0000004002087810 */ /* 0x000fe40007f5e0ff */
[----:B------:R-:W-:-:S03]  /*0ef0*/  IADD3 R6, P3, PT, R4, 0x40, RZ ;  /* 0x0000004004067810 */ /* 0x000fc60007f7e0ff */
[----:B--2---:R-:W-:Y:S01]  /*0f00*/  IMAD.X R15, RZ, RZ, R3, P2 ;  /* 0x000000ffff0f7224 */ /* 0x004fe200010e0603 */
[----:B0-----:R-:W-:Y:S01]  /*0f10*/  IADD3.X R7, PT, PT, RZ, R5, RZ, P3, !PT ;  /* 0x00000005ff077210 */ /* 0x001fe20001ffe4ff */
[----:B-1----:R-:W-:Y:S02]  /*0f20*/  IMAD.MOV.U32 R2, RZ, RZ, R8 ;  /* 0x000000ffff027224 */ /* 0x002fe400078e0008 */
[----:B------:R-:W-:Y:S01]  /*0f30*/  IMAD.MOV.U32 R3, RZ, RZ, R15 ;  /* 0x000000ffff037224 */ /* 0x000fe200078e000f */
[----:B---3--:R0:W-:Y:S02]  /*0f40*/  STG.E desc[UR6][R4.64+0x34], R13 ;  /* 0x0000340d04007986 */ /* 0x0081e4000c101906 */
[----:B0-----:R-:W-:Y:S01]  /*0f50*/  MOV R4, R6 ;  /* 0x0000000600047202 */ /* 0x001fe20000000f00 */
[----:B------:R-:W-:Y:S01]  /*0f60*/  IMAD.MOV.U32 R5, RZ, RZ, R7 ;  /* 0x000000ffff057224 */ /* 0x000fe200078e0007 */
[----:B------:R-:W-:Y:S06]  /*0f70*/  @!P1 BRA `(.L_x_24) ;  /* 0xfffffffc00549947 */ /* 0x000fec000383ffff */
.L_x_23:
[----:B------:R-:W-:Y:S05]  /*0f80*/  BSYNC.RECONVERGENT B1 ;  /* 0x0000000000017941 */ /* 0x000fea0003800200 */
.L_x_22:
[----:B------:R-:W-:Y:S01]  /*0f90*/  IADD3 R6, PT, PT, -R0, RZ, RZ ;  /* 0x000000ff00067210 */ /* 0x000fe20007ffe1ff */
[----:B------:R-:W-:Y:S03]  /*0fa0*/  BSSY.RECONVERGENT B1, `(.L_x_25) ;  /* 0x000001d000017945 */ /* 0x000fe60003800200 */
[----:B------:R-:W-:-:S13]  /*0fb0*/  ISETP.GT.AND P1, PT, R6, 0x4, PT ;  /* 0x000000040600780c */ /* 0x000fda0003f24270 */
[----:B------:R-:W-:Y:S05]  /*0fc0*/  @!P1 BRA `(.L_x_26) ;  /* 0x0000000000689947 */ /* 0x000fea0003800000 */
        /* <DEDUP_REMOVED lines=9> */
[----:B--2---:R-:W-:Y:S04]  /*1060*/  STG.E desc[UR6][R4.64+0x8], R15 ;  /* 0x0000080f04007986 */ /* 0x004fe8000c101906 */
[----:B------:R-:W2:Y:S04]  /*1070*/  LDG.E R17, desc[UR6][R2.64+0xc] ;  /* 0x00000c0602117981 */ /* 0x000ea8000c1e1900 */
[----:B--2---:R-:W-:Y:S04]  /*1080*/  STG.E desc[UR6][R4.64+0xc], R17 ;  /* 0x00000c1104007986 */ /* 0x004fe8000c101906 */
[----:B0-----:R-:W2:Y:S01]  /*1090*/  LDG.E R7, desc[UR6][R2.64+0x10] ;  /* 0x0000100602077981 */ /* 0x001ea2000c1e1900 */
[----:B------:R-:W-:-:S02]  /*10a0*/  IADD3 R8, P1, PT, R2, 0x20, RZ ;  /* 0x0000002002087810 */ /* 0x000fc40007f3e0ff */
[----:B------:R-:W-:Y:S01]  /*10b0*/  IADD3 R6, P2, PT, R4, 0x20, RZ ;  /* 0x0000002004067810 */ /* 0x000fe20007f5e0ff */
[----:B--2---:R-:W-:Y:S04]  /*10c0*/  STG.E desc[UR6][R4.64+0x10], R7 ;  /* 0x0000100704007986 */ /* 0x004fe8000c101906 */
[----:B----4-:R0:W2:Y:S01]  /*10d0*/  LDG.E R9, desc[UR6][R2.64+0x14] ;  /* 0x0000140602097981 */ /* 0x0100a2000c1e1900 */
[----:B-1----:R-:W-:Y:S01]  /*10e0*/  IADD3.X R11, PT, PT, RZ, R5, RZ, P2, !PT ;  /* 0x00000005ff0b7210 */ /* 0x002fe200017fe4ff */
[----:B---3--:R-:W-:Y:S01]  /*10f0*/  IMAD.X R13, RZ, RZ, R3, P1 ;  /* 0x000000ffff0d7224 */ /* 0x008fe200008e0603 */
[----:B------:R-:W-:Y:S01]  /*1100*/  PLOP3.LUT P0, PT, PT, PT, PT, 0x8, 0x80 ;  /* 0x000000000080781c */ /* 0x000fe20003f0e170 */
[----:B------:R-:W-:Y:S01]  /*1110*/  VIADD R0, R0, 0x8 ;  /* 0x0000000800007836 */ /* 0x000fe20000000000 */
[----:B0-----:R-:W-:Y:S01]  /*1120*/  MOV R2, R8 ;  /* 0x0000000800027202 */ /* 0x001fe20000000f00 */
[----:B------:R-:W-:Y:S01]  /*1130*/  IMAD.MOV.U32 R3, RZ, RZ, R13 ;  /* 0x000000ffff037224 */ /* 0x000fe200078e000d */
[----:B--2---:R0:W-:Y:S02]  /*1140*/  STG.E desc[UR6][R4.64+0x14], R9 ;  /* 0x0000140904007986 */ /* 0x0041e4000c101906 */
[----:B0-----:R-:W-:Y:S01]  /*1150*/  MOV R4, R6 ;  /* 0x0000000600047202 */ /* 0x001fe20000000f00 */
[----:B------:R-:W-:-:S07]  /*1160*/  IMAD.MOV.U32 R5, RZ, RZ, R11 ;  /* 0x000000ffff057224 */ /* 0x000fce00078e000b */
.L_x_26:
[----:B------:R-:W-:Y:S05]  /*1170*/  BSYNC.RECONVERGENT B1 ;  /* 0x0000000000017941 */ /* 0x000fea0003800200 */
.L_x_25:
[----:B------:R-:W-:-:S13]  /*1180*/  ISETP.NE.OR P0, PT, R0, RZ, P0 ;  /* 0x000000ff0000720c */ /* 0x000fda0000705670 */
[----:B------:R-:W-:Y:S05]  /*1190*/  @!P0 EXIT ;  /* 0x000000000000894d */ /* 0x000fea0003800000 */
.L_x_21:
[----:B------:R-:W-:Y:S05]  /*11a0*/  BSYNC.RECONVERGENT B0 ;  /* 0x0000000000007941 */ /* 0x000fea0003800200 */
.L_x_20:
[----:B------:R-:W4:Y:S04]  /*11b0*/  LDG.E R7, desc[UR6][R2.64+-0x8] ;  /* 0xfffff80602077981 */ /* 0x000f28000c1e1900 */
[----:B----4-:R0:W-:Y:S04]  /*11c0*/  STG.E desc[UR6][R4.64+-0x8], R7 ;  /* 0xfffff80704007986 */ /* 0x0101e8000c101906 */
[----:B------:R-:W4:Y:S04]  /*11d0*/  LDG.E R9, desc[UR6][R2.64+-0x4] ;  /* 0xfffffc0602097981 */ /* 0x000f28000c1e1900 */
[----:B----4-:R-:W-:Y:S04]  /*11e0*/  STG.E desc[UR6][R4.64+-0x4], R9 ;  /* 0xfffffc0904007986 */ /* 0x010fe8000c101906 */
[----:B-1-3--:R-:W3:Y:S01]  /*11f0*/  LDG.E R11, desc[UR6][R2.64] ;  /* 0x00000006020b7981 */ /* 0x00aee2000c1e1900 */
[----:B------:R-:W-:-:S04]  /*1200*/  IADD3 R0, PT, PT, R0, 0x4, RZ ;  /* 0x0000000400007810 */ /* 0x000fc80007ffe0ff */
[----:B------:R-:W-:Y:S02]  /*1210*/  ISETP.NE.AND P0, PT, R0, RZ, PT ;  /* 0x000000ff0000720c */ /* 0x000fe40003f05270 */
[----:B------:R-:W-:Y:S01]  /*1220*/  IADD3 R8, P1, PT, R2, 0x10, RZ ;  /* 0x0000001002087810 */ /* 0x000fe20007f3e0ff */
[----:B---3--:R-:W-:Y:S04]  /*1230*/  STG.E desc[UR6][R4.64], R11 ;  /* 0x0000000b04007986 */ /* 0x008fe8000c101906 */
[----:B------:R1:W3:Y:S01]  /*1240*/  LDG.E R13, desc[UR6][R2.64+0x4] ;  /* 0x00000406020d7981 */ /* 0x0002e2000c1e1900 */
[----:B------:R-:W-:Y:S01]  /*1250*/  IADD3 R6, P2, PT, R4, 0x10, RZ ;  /* 0x0000001004067810 */ /* 0x000fe20007f5e0ff */
[----:B--2---:R-:W-:-:S03]  /*1260*/  IMAD.X R15, RZ, RZ, R3, P1 ;  /* 0x000000ffff0f7224 */ /* 0x004fc600008e0603 */
[----:B0-----:R-:W-:Y:S01]  /*1270*/  IADD3.X R7, PT, PT, RZ, R5, RZ, P2, !PT ;  /* 0x00000005ff077210 */ /* 0x001fe200017fe4ff */
[----:B-1----:R-:W-:Y:S01]  /*1280*/  IMAD.MOV.U32 R2, RZ, RZ, R8 ;  /* 0x000000ffff027224 */ /* 0x002fe200078e0008 */
[----:B------:R-:W-:Y:S01]  /*1290*/  MOV R3, R15 ;  /* 0x0000000f00037202 */ /* 0x000fe20000000f00 */
[----:B---3--:R0:W-:Y:S02]  /*12a0*/  STG.E desc[UR6][R4.64+0x4], R13 ;  /* 0x0000040d04007986 */ /* 0x0081e4000c101906 */
[----:B0-----:R-:W-:Y:S01]  /*12b0*/  IMAD.MOV.U32 R4, RZ, RZ, R6 ;  /* 0x000000ffff047224 */ /* 0x001fe200078e0006 */
[----:B------:R-:W-:Y:S01]  /*12c0*/  MOV R5, R7 ;  /* 0x0000000700057202 */ /* 0x000fe20000000f00 */
[----:B------:R-:W-:Y:S06]  /*12d0*/  @P0 BRA `(.L_x_20) ;  /* 0xfffffffc00b40947 */ /* 0x000fec000383ffff */
[----:B------:R-:W-:Y:S05]  /*12e0*/  EXIT ;  /* 0x000000000000794d */ /* 0x000fea0003800000 */
.L_x_27:
        /* <DEDUP_REMOVED lines=9> */
.L_x_30:


//--------------------- .nv.shared.reserved.0     --------------------------
	.section	.nv.shared.reserved.0,"aw",@nobits
	.weak		__nv_reservedSMEM_offset_0_alias
	.size		__nv_reservedSMEM_offset_0_alias, 0, 64
	.other		__nv_reservedSMEM_offset_0_alias,@"STO_CUDA_RESERVED_SHARED STV_DEFAULT"
__nv_reservedSMEM_offset_0_alias:
	.zero		0
	.zero		64


//--------------------- .nv.constant0._Z16dev_bitonicsort2Pjjjj --------------------------
	.section	.nv.constant0._Z16dev_bitonicsort2Pjjjj,"a",@progbits
	.sectionflags	@""
	.align	4
.nv.constant0._Z16dev_bitonicsort2Pjjjj:
	.zero		916


//--------------------- .nv.constant0._Z16dev_bitonicsort1Pjjjj --------------------------
	.section	.nv.constant0._Z16dev_bitonicsort1Pjjjj,"a",@progbits
	.sectionflags	@""
	.align	4
.nv.constant0._Z16dev_bitonicsort1Pjjjj:
	.zero		916


//--------------------- .nv.constant0._Z13dev_mergesortPjS_jj --------------------------
	.section	.nv.constant0._Z13dev_mergesortPjS_jj,"a",@progbits
	.sectionflags	@""
	.align	4
.nv.constant0._Z13dev_mergesortPjS_jj:
	.zero		920


//--------------------- SYMBOLS --------------------------

	.type		.nv.reservedSmem.offset0,@object
	.size		.nv.reservedSmem.offset0,0x4
